//
// Generated by NVIDIA NVVM Compiler
//
// Compiler Build ID: CL-36424714
// Cuda compilation tools, release 13.0, V13.0.88
// Based on NVVM 20.0.0
//

.version 9.0
.target sm_100
.address_size 64

	// .globl	_Z16evaluate_weightsv
.global .attribute(.managed) .align 4 .u32 m = 16;
.global .attribute(.managed) .align 4 .u32 generator_polynomial = 69643;
.global .attribute(.managed) .align 4 .b8 weights[262144];

.visible .entry _Z16evaluate_weightsv()
{
	.reg .b32 	%r<3>;
	.reg .b64 	%rd<4>;

	mov.u32 	%r1, %ctaid.x;
	popc.b32 	%r2, %r1;
	mul.wide.u32 	%rd1, %r1, 4;
	mov.u64 	%rd2, weights;
	add.s64 	%rd3, %rd2, %rd1;
	st.global.u32 	[%rd3], %r2;
	ret;

}
	// .globl	_Z17evaluate_functionPjj
.visible .entry _Z17evaluate_functionPjj(
	.param .u64 .ptr .align 1 _Z17evaluate_functionPjj_param_0,
	.param .u32 _Z17evaluate_functionPjj_param_1
)
{
	.reg .pred 	%p<4>;
	.reg .b32 	%r<314>;
	.reg .b64 	%rd<5>;

	ld.param.u64 	%rd1, [_Z17evaluate_functionPjj_param_0];
	ld.param.u32 	%r25, [_Z17evaluate_functionPjj_param_1];
	mov.u32 	%r1, %ctaid.x;
	ld.global.u32 	%r2, [generator_polynomial];
	shl.b32 	%r3, %r2, 15;
	shl.b32 	%r4, %r2, 14;
	shl.b32 	%r5, %r2, 13;
	shl.b32 	%r6, %r2, 12;
	shl.b32 	%r7, %r2, 11;
	shl.b32 	%r8, %r2, 10;
	shl.b32 	%r9, %r2, 9;
	shl.b32 	%r10, %r2, 8;
	shl.b32 	%r11, %r2, 7;
	shl.b32 	%r12, %r2, 6;
	shl.b32 	%r13, %r2, 5;
	shl.b32 	%r14, %r2, 4;
	shl.b32 	%r15, %r2, 3;
	shl.b32 	%r16, %r2, 2;
	shl.b32 	%r17, %r2, 1;
	mov.b32 	%r313, 1;
	mov.b32 	%r310, 0;
	mov.u32 	%r311, %r1;
$L__BB1_1:
	shr.u32 	%r28, %r25, %r310;
	and.b32  	%r29, %r28, 1;
	setp.eq.b32 	%p1, %r29, 1;
	not.pred 	%p2, %p1;
	@%p2 bra 	$L__BB1_3;
	and.b32  	%r30, %r311, 1;
	neg.s32 	%r31, %r30;
	and.b32  	%r32, %r31, %r313;
	shl.b32 	%r33, %r311, 30;
	shr.s32 	%r34, %r33, 31;
	shl.b32 	%r35, %r313, 1;
	and.b32  	%r36, %r34, %r35;
	xor.b32  	%r37, %r36, %r32;
	shl.b32 	%r38, %r311, 29;
	shr.s32 	%r39, %r38, 31;
	shl.b32 	%r40, %r313, 2;
	and.b32  	%r41, %r39, %r40;
	xor.b32  	%r42, %r41, %r37;
	shl.b32 	%r43, %r311, 28;
	shr.s32 	%r44, %r43, 31;
	shl.b32 	%r45, %r313, 3;
	and.b32  	%r46, %r44, %r45;
	xor.b32  	%r47, %r46, %r42;
	shl.b32 	%r48, %r311, 27;
	shr.s32 	%r49, %r48, 31;
	shl.b32 	%r50, %r313, 4;
	and.b32  	%r51, %r49, %r50;
	xor.b32  	%r52, %r51, %r47;
	shl.b32 	%r53, %r311, 26;
	shr.s32 	%r54, %r53, 31;
	shl.b32 	%r55, %r313, 5;
	and.b32  	%r56, %r54, %r55;
	xor.b32  	%r57, %r56, %r52;
	shl.b32 	%r58, %r311, 25;
	shr.s32 	%r59, %r58, 31;
	shl.b32 	%r60, %r313, 6;
	and.b32  	%r61, %r59, %r60;
	xor.b32  	%r62, %r61, %r57;
	shl.b32 	%r63, %r311, 24;
	shr.s32 	%r64, %r63, 31;
	shl.b32 	%r65, %r313, 7;
	and.b32  	%r66, %r64, %r65;
	xor.b32  	%r67, %r66, %r62;
	shl.b32 	%r68, %r311, 23;
	shr.s32 	%r69, %r68, 31;
	shl.b32 	%r70, %r313, 8;
	and.b32  	%r71, %r69, %r70;
	xor.b32  	%r72, %r71, %r67;
	shl.b32 	%r73, %r311, 22;
	shr.s32 	%r74, %r73, 31;
	shl.b32 	%r75, %r313, 9;
	and.b32  	%r76, %r74, %r75;
	xor.b32  	%r77, %r76, %r72;
	shl.b32 	%r78, %r311, 21;
	shr.s32 	%r79, %r78, 31;
	shl.b32 	%r80, %r313, 10;
	and.b32  	%r81, %r79, %r80;
	xor.b32  	%r82, %r81, %r77;
	shl.b32 	%r83, %r311, 20;
	shr.s32 	%r84, %r83, 31;
	shl.b32 	%r85, %r313, 11;
	and.b32  	%r86, %r84, %r85;
	xor.b32  	%r87, %r86, %r82;
	shl.b32 	%r88, %r311, 19;
	shr.s32 	%r89, %r88, 31;
	shl.b32 	%r90, %r313, 12;
	and.b32  	%r91, %r89, %r90;
	xor.b32  	%r92, %r91, %r87;
	shl.b32 	%r93, %r311, 18;
	shr.s32 	%r94, %r93, 31;
	shl.b32 	%r95, %r313, 13;
	and.b32  	%r96, %r94, %r95;
	xor.b32  	%r97, %r96, %r92;
	shl.b32 	%r98, %r311, 17;
	shr.s32 	%r99, %r98, 31;
	shl.b32 	%r100, %r313, 14;
	and.b32  	%r101, %r99, %r100;
	xor.b32  	%r102, %r101, %r97;
	shl.b32 	%r103, %r311, 16;
	shr.s32 	%r104, %r103, 31;
	shl.b32 	%r105, %r313, 15;
	and.b32  	%r106, %r104, %r105;
	xor.b32  	%r107, %r106, %r102;
	shr.s32 	%r108, %r107, 31;
	and.b32  	%r109, %r108, %r3;
	xor.b32  	%r110, %r109, %r107;
	shl.b32 	%r111, %r110, 1;
	shr.s32 	%r112, %r111, 31;
	and.b32  	%r113, %r112, %r4;
	xor.b32  	%r114, %r113, %r110;
	shl.b32 	%r115, %r114, 2;
	shr.s32 	%r116, %r115, 31;
	and.b32  	%r117, %r116, %r5;
	xor.b32  	%r118, %r117, %r114;
	shl.b32 	%r119, %r118, 3;
	shr.s32 	%r120, %r119, 31;
	and.b32  	%r121, %r120, %r6;
	xor.b32  	%r122, %r121, %r118;
	shl.b32 	%r123, %r122, 4;
	shr.s32 	%r124, %r123, 31;
	and.b32  	%r125, %r124, %r7;
	xor.b32  	%r126, %r125, %r122;
	shl.b32 	%r127, %r126, 5;
	shr.s32 	%r128, %r127, 31;
	and.b32  	%r129, %r128, %r8;
	xor.b32  	%r130, %r129, %r126;
	shl.b32 	%r131, %r130, 6;
	shr.s32 	%r132, %r131, 31;
	and.b32  	%r133, %r132, %r9;
	xor.b32  	%r134, %r133, %r130;
	shl.b32 	%r135, %r134, 7;
	shr.s32 	%r136, %r135, 31;
	and.b32  	%r137, %r136, %r10;
	xor.b32  	%r138, %r137, %r134;
	shl.b32 	%r139, %r138, 8;
	shr.s32 	%r140, %r139, 31;
	and.b32  	%r141, %r140, %r11;
	xor.b32  	%r142, %r141, %r138;
	shl.b32 	%r143, %r142, 9;
	shr.s32 	%r144, %r143, 31;
	and.b32  	%r145, %r144, %r12;
	xor.b32  	%r146, %r145, %r142;
	shl.b32 	%r147, %r146, 10;
	shr.s32 	%r148, %r147, 31;
	and.b32  	%r149, %r148, %r13;
	xor.b32  	%r150, %r149, %r146;
	shl.b32 	%r151, %r150, 11;
	shr.s32 	%r152, %r151, 31;
	and.b32  	%r153, %r152, %r14;
	xor.b32  	%r154, %r153, %r150;
	shl.b32 	%r155, %r154, 12;
	shr.s32 	%r156, %r155, 31;
	and.b32  	%r157, %r156, %r15;
	xor.b32  	%r158, %r157, %r154;
	shl.b32 	%r159, %r158, 13;
	shr.s32 	%r160, %r159, 31;
	and.b32  	%r161, %r160, %r16;
	xor.b32  	%r162, %r161, %r158;
	shl.b32 	%r163, %r162, 14;
	shr.s32 	%r164, %r163, 31;
	and.b32  	%r165, %r164, %r17;
	xor.b32  	%r166, %r165, %r162;
	shl.b32 	%r167, %r166, 15;
	shr.s32 	%r168, %r167, 31;
	and.b32  	%r169, %r168, %r2;
	xor.b32  	%r313, %r169, %r166;
$L__BB1_3:
	and.b32  	%r170, %r311, 1;
	neg.s32 	%r171, %r170;
	and.b32  	%r172, %r171, %r311;
	shl.b32 	%r173, %r311, 30;
	shr.s32 	%r174, %r173, 31;
	shl.b32 	%r175, %r311, 1;
	and.b32  	%r176, %r174, %r175;
	xor.b32  	%r177, %r176, %r172;
	shl.b32 	%r178, %r311, 29;
	shr.s32 	%r179, %r178, 31;
	shl.b32 	%r180, %r311, 2;
	and.b32  	%r181, %r179, %r180;
	xor.b32  	%r182, %r181, %r177;
	shl.b32 	%r183, %r311, 28;
	shr.s32 	%r184, %r183, 31;
	shl.b32 	%r185, %r311, 3;
	and.b32  	%r186, %r184, %r185;
	xor.b32  	%r187, %r186, %r182;
	shl.b32 	%r188, %r311, 27;
	shr.s32 	%r189, %r188, 31;
	shl.b32 	%r190, %r311, 4;
	and.b32  	%r191, %r189, %r190;
	xor.b32  	%r192, %r191, %r187;
	shl.b32 	%r193, %r311, 26;
	shr.s32 	%r194, %r193, 31;
	shl.b32 	%r195, %r311, 5;
	and.b32  	%r196, %r194, %r195;
	xor.b32  	%r197, %r196, %r192;
	shl.b32 	%r198, %r311, 25;
	shr.s32 	%r199, %r198, 31;
	shl.b32 	%r200, %r311, 6;
	and.b32  	%r201, %r199, %r200;
	xor.b32  	%r202, %r201, %r197;
	shl.b32 	%r203, %r311, 24;
	shr.s32 	%r204, %r203, 31;
	shl.b32 	%r205, %r311, 7;
	and.b32  	%r206, %r204, %r205;
	xor.b32  	%r207, %r206, %r202;
	shl.b32 	%r208, %r311, 23;
	shr.s32 	%r209, %r208, 31;
	shl.b32 	%r210, %r311, 8;
	and.b32  	%r211, %r209, %r210;
	xor.b32  	%r212, %r211, %r207;
	shl.b32 	%r213, %r311, 22;
	shr.s32 	%r214, %r213, 31;
	shl.b32 	%r215, %r311, 9;
	and.b32  	%r216, %r214, %r215;
	xor.b32  	%r217, %r216, %r212;
	shl.b32 	%r218, %r311, 21;
	shr.s32 	%r219, %r218, 31;
	shl.b32 	%r220, %r311, 10;
	and.b32  	%r221, %r219, %r220;
	xor.b32  	%r222, %r221, %r217;
	shl.b32 	%r223, %r311, 20;
	shr.s32 	%r224, %r223, 31;
	shl.b32 	%r225, %r311, 11;
	and.b32  	%r226, %r224, %r225;
	xor.b32  	%r227, %r226, %r222;
	shl.b32 	%r228, %r311, 19;
	shr.s32 	%r229, %r228, 31;
	shl.b32 	%r230, %r311, 12;
	and.b32  	%r231, %r229, %r230;
	xor.b32  	%r232, %r231, %r227;
	shl.b32 	%r233, %r311, 18;
	shr.s32 	%r234, %r233, 31;
	shl.b32 	%r235, %r311, 13;
	and.b32  	%r236, %r234, %r235;
	xor.b32  	%r237, %r236, %r232;
	shl.b32 	%r238, %r311, 17;
	shr.s32 	%r239, %r238, 31;
	shl.b32 	%r240, %r311, 14;
	and.b32  	%r241, %r239, %r240;
	xor.b32  	%r242, %r241, %r237;
	shl.b32 	%r243, %r311, 16;
	shr.s32 	%r244, %r243, 31;
	shl.b32 	%r245, %r311, 15;
	and.b32  	%r246, %r244, %r245;
	xor.b32  	%r247, %r246, %r242;
	shr.s32 	%r248, %r247, 31;
	and.b32  	%r249, %r248, %r3;
	xor.b32  	%r250, %r249, %r247;
	shl.b32 	%r251, %r250, 1;
	shr.s32 	%r252, %r251, 31;
	and.b32  	%r253, %r252, %r4;
	xor.b32  	%r254, %r253, %r250;
	shl.b32 	%r255, %r254, 2;
	shr.s32 	%r256, %r255, 31;
	and.b32  	%r257, %r256, %r5;
	xor.b32  	%r258, %r257, %r254;
	shl.b32 	%r259, %r258, 3;
	shr.s32 	%r260, %r259, 31;
	and.b32  	%r261, %r260, %r6;
	xor.b32  	%r262, %r261, %r258;
	shl.b32 	%r263, %r262, 4;
	shr.s32 	%r264, %r263, 31;
	and.b32  	%r265, %r264, %r7;
	xor.b32  	%r266, %r265, %r262;
	shl.b32 	%r267, %r266, 5;
	shr.s32 	%r268, %r267, 31;
	and.b32  	%r269, %r268, %r8;
	xor.b32  	%r270, %r269, %r266;
	shl.b32 	%r271, %r270, 6;
	shr.s32 	%r272, %r271, 31;
	and.b32  	%r273, %r272, %r9;
	xor.b32  	%r274, %r273, %r270;
	shl.b32 	%r275, %r274, 7;
	shr.s32 	%r276, %r275, 31;
	and.b32  	%r277, %r276, %r10;
	xor.b32  	%r278, %r277, %r274;
	shl.b32 	%r279, %r278, 8;
	shr.s32 	%r280, %r279, 31;
	and.b32  	%r281, %r280, %r11;
	xor.b32  	%r282, %r281, %r278;
	shl.b32 	%r283, %r282, 9;
	shr.s32 	%r284, %r283, 31;
	and.b32  	%r285, %r284, %r12;
	xor.b32  	%r286, %r285, %r282;
	shl.b32 	%r287, %r286, 10;
	shr.s32 	%r288, %r287, 31;
	and.b32  	%r289, %r288, %r13;
	xor.b32  	%r290, %r289, %r286;
	shl.b32 	%r291, %r290, 11;
	shr.s32 	%r292, %r291, 31;
	and.b32  	%r293, %r292, %r14;
	xor.b32  	%r294, %r293, %r290;
	shl.b32 	%r295, %r294, 12;
	shr.s32 	%r296, %r295, 31;
	and.b32  	%r297, %r296, %r15;
	xor.b32  	%r298, %r297, %r294;
	shl.b32 	%r299, %r298, 13;
	shr.s32 	%r300, %r299, 31;
	and.b32  	%r301, %r300, %r16;
	xor.b32  	%r302, %r301, %r298;
	shl.b32 	%r303, %r302, 14;
	shr.s32 	%r304, %r303, 31;
	and.b32  	%r305, %r304, %r17;
	xor.b32  	%r306, %r305, %r302;
	shl.b32 	%r307, %r306, 15;
	shr.s32 	%r308, %r307, 31;
	and.b32  	%r309, %r308, %r2;
	xor.b32  	%r311, %r309, %r306;
	add.s32 	%r310, %r310, 1;
	setp.ne.s32 	%p3, %r310, 32;
	@%p3 bra 	$L__BB1_1;
	cvta.to.global.u64 	%rd2, %rd1;
	mul.wide.u32 	%rd3, %r1, 4;
	add.s64 	%rd4, %rd2, %rd3;
	st.global.u32 	[%rd4], %r313;
	ret;

}
	// .globl	_Z10fft_devicePKiPii
.visible .entry _Z10fft_devicePKiPii(
	.param .u64 .ptr .align 1 _Z10fft_devicePKiPii_param_0,
	.param .u64 .ptr .align 1 _Z10fft_devicePKiPii_param_1,
	.param .u32 _Z10fft_devicePKiPii_param_2
)
{
	.reg .pred 	%p<2>;
	.reg .b32 	%r<14>;
	.reg .b64 	%rd<15>;

	ld.param.u64 	%rd3, [_Z10fft_devicePKiPii_param_0];
	ld.param.u64 	%rd4, [_Z10fft_devicePKiPii_param_1];
	ld.param.u32 	%r3, [_Z10fft_devicePKiPii_param_2];
	cvta.to.global.u64 	%rd1, %rd4;
	cvta.to.global.u64 	%rd2, %rd3;
	mov.u32 	%r1, %ctaid.x;
	mov.b32 	%r4, 1;
	shl.b32 	%r2, %r4, %r3;
	and.b32  	%r5, %r2, %r1;
	setp.ne.s32 	%p1, %r5, 0;
	@%p1 bra 	$L__BB2_2;
	mul.wide.u32 	%rd10, %r1, 4;
	add.s64 	%rd11, %rd2, %rd10;
	ld.global.u32 	%r10, [%rd11];
	xor.b32  	%r11, %r2, %r1;
	mul.wide.u32 	%rd12, %r11, 4;
	add.s64 	%rd13, %rd2, %rd12;
	ld.global.u32 	%r12, [%rd13];
	add.s32 	%r13, %r12, %r10;
	add.s64 	%rd14, %rd1, %rd10;
	st.global.u32 	[%rd14], %r13;
	bra.uni 	$L__BB2_3;
$L__BB2_2:
	mul.wide.u32 	%rd5, %r1, 4;
	add.s64 	%rd6, %rd2, %rd5;
	ld.global.u32 	%r6, [%rd6];
	xor.b32  	%r7, %r2, %r1;
	mul.wide.u32 	%rd7, %r7, 4;
	add.s64 	%rd8, %rd2, %rd7;
	ld.global.u32 	%r8, [%rd8];
	sub.s32 	%r9, %r6, %r8;
	add.s64 	%rd9, %rd1, %rd5;
	st.global.u32 	[%rd9], %r9;
$L__BB2_3:
	ret;

}
	// .globl	_Z10fft_devicePKxPxi
.visible .entry _Z10fft_devicePKxPxi(
	.param .u64 .ptr .align 1 _Z10fft_devicePKxPxi_param_0,
	.param .u64 .ptr .align 1 _Z10fft_devicePKxPxi_param_1,
	.param .u32 _Z10fft_devicePKxPxi_param_2
)
{
	.reg .pred 	%p<2>;
	.reg .b32 	%r<8>;
	.reg .b64 	%rd<21>;

	ld.param.u64 	%rd3, [_Z10fft_devicePKxPxi_param_0];
	ld.param.u64 	%rd4, [_Z10fft_devicePKxPxi_param_1];
	ld.param.u32 	%r3, [_Z10fft_devicePKxPxi_param_2];
	cvta.to.global.u64 	%rd1, %rd4;
	cvta.to.global.u64 	%rd2, %rd3;
	mov.u32 	%r1, %ctaid.x;
	mov.b32 	%r4, 1;
	shl.b32 	%r2, %r4, %r3;
	and.b32  	%r5, %r2, %r1;
	setp.ne.s32 	%p1, %r5, 0;
	@%p1 bra 	$L__BB3_2;
	mul.wide.u32 	%rd13, %r1, 8;
	add.s64 	%rd14, %rd2, %rd13;
	ld.global.u64 	%rd15, [%rd14];
	xor.b32  	%r7, %r2, %r1;
	mul.wide.u32 	%rd16, %r7, 8;
	add.s64 	%rd17, %rd2, %rd16;
	ld.global.u64 	%rd18, [%rd17];
	add.s64 	%rd19, %rd18, %rd15;
	add.s64 	%rd20, %rd1, %rd13;
	st.global.u64 	[%rd20], %rd19;
	bra.uni 	$L__BB3_3;
$L__BB3_2:
	mul.wide.u32 	%rd5, %r1, 8;
	add.s64 	%rd6, %rd2, %rd5;
	ld.global.u64 	%rd7, [%rd6];
	xor.b32  	%r6, %r2, %r1;
	mul.wide.u32 	%rd8, %r6, 8;
	add.s64 	%rd9, %rd2, %rd8;
	ld.global.u64 	%rd10, [%rd9];
	sub.s64 	%rd11, %rd7, %rd10;
	add.s64 	%rd12, %rd1, %rd5;
	st.global.u64 	[%rd12], %rd11;
$L__BB3_3:
	ret;

}
	// .globl	_Z10fmt_devicePKiPii
.visible .entry _Z10fmt_devicePKiPii(
	.param .u64 .ptr .align 1 _Z10fmt_devicePKiPii_param_0,
	.param .u64 .ptr .align 1 _Z10fmt_devicePKiPii_param_1,
	.param .u32 _Z10fmt_devicePKiPii_param_2
)
{
	.reg .pred 	%p<2>;
	.reg .b32 	%r<11>;
	.reg .b64 	%rd<13>;

	ld.param.u64 	%rd3, [_Z10fmt_devicePKiPii_param_0];
	ld.param.u64 	%rd4, [_Z10fmt_devicePKiPii_param_1];
	ld.param.u32 	%r3, [_Z10fmt_devicePKiPii_param_2];
	cvta.to.global.u64 	%rd1, %rd4;
	cvta.to.global.u64 	%rd2, %rd3;
	mov.u32 	%r1, %ctaid.x;
	mov.b32 	%r4, 1;
	shl.b32 	%r2, %r4, %r3;
	and.b32  	%r5, %r2, %r1;
	setp.ne.s32 	%p1, %r5, 0;
	@%p1 bra 	$L__BB4_2;
	mul.wide.u32 	%rd10, %r1, 4;
	add.s64 	%rd11, %rd2, %rd10;
	ld.global.u32 	%r10, [%rd11];
	add.s64 	%rd12, %rd1, %rd10;
	st.global.u32 	[%rd12], %r10;
	bra.uni 	$L__BB4_3;
$L__BB4_2:
	mul.wide.u32 	%rd5, %r1, 4;
	add.s64 	%rd6, %rd2, %rd5;
	ld.global.u32 	%r6, [%rd6];
	xor.b32  	%r7, %r2, %r1;
	mul.wide.u32 	%rd7, %r7, 4;
	add.s64 	%rd8, %rd2, %rd7;
	ld.global.u32 	%r8, [%rd8];
	xor.b32  	%r9, %r8, %r6;
	add.s64 	%rd9, %rd1, %rd5;
	st.global.u32 	[%rd9], %r9;
$L__BB4_3:
	ret;

}
	// .globl	_Z10sqr_devicePKiPx
.visible .entry _Z10sqr_devicePKiPx(
	.param .u64 .ptr .align 1 _Z10sqr_devicePKiPx_param_0,
	.param .u64 .ptr .align 1 _Z10sqr_devicePKiPx_param_1
)
{
	.reg .b32 	%r<3>;
	.reg .b64 	%rd<10>;

	ld.param.u64 	%rd1, [_Z10sqr_devicePKiPx_param_0];
	ld.param.u64 	%rd2, [_Z10sqr_devicePKiPx_param_1];
	cvta.to.global.u64 	%rd3, %rd2;
	cvta.to.global.u64 	%rd4, %rd1;
	mov.u32 	%r1, %ctaid.x;
	mul.wide.u32 	%rd5, %r1, 4;
	add.s64 	%rd6, %rd4, %rd5;
	ld.global.u32 	%r2, [%rd6];
	mul.wide.s32 	%rd7, %r2, %r2;
	mul.wide.u32 	%rd8, %r1, 8;
	add.s64 	%rd9, %rd3, %rd8;
	st.global.u64 	[%rd9], %rd7;
	ret;

}
	// .globl	_Z10div_devicePKiPfi
.visible .entry _Z10div_devicePKiPfi(
	.param .u64 .ptr .align 1 _Z10div_devicePKiPfi_param_0,
	.param .u64 .ptr .align 1 _Z10div_devicePKiPfi_param_1,
	.param .u32 _Z10div_devicePKiPfi_param_2
)
{
	.reg .b32 	%r<4>;
	.reg .b32 	%f<4>;
	.reg .b64 	%rd<8>;

	ld.param.u64 	%rd1, [_Z10div_devicePKiPfi_param_0];
	ld.param.u64 	%rd2, [_Z10div_devicePKiPfi_param_1];
	ld.param.u32 	%r1, [_Z10div_devicePKiPfi_param_2];
	cvta.to.global.u64 	%rd3, %rd2;
	cvta.to.global.u64 	%rd4, %rd1;
	mov.u32 	%r2, %ctaid.x;
	mul.wide.u32 	%rd5, %r2, 4;
	add.s64 	%rd6, %rd4, %rd5;
	ld.global.u32 	%r3, [%rd6];
	cvt.rn.f32.s32 	%f1, %r3;
	cvt.rn.f32.s32 	%f2, %r1;
	div.rn.f32 	%f3, %f1, %f2;
	add.s64 	%rd7, %rd3, %rd5;
	st.global.f32 	[%rd7], %f3;
	ret;

}
	// .globl	_Z24differencial_probabilityPKiPii
.visible .entry _Z24differencial_probabilityPKiPii(
	.param .u64 .ptr .align 1 _Z24differencial_probabilityPKiPii_param_0,
	.param .u64 .ptr .align 1 _Z24differencial_probabilityPKiPii_param_1,
	.param .u32 _Z24differencial_probabilityPKiPii_param_2
)
{
	.reg .b32 	%r<8>;
	.reg .b64 	%rd<11>;

	ld.param.u64 	%rd1, [_Z24differencial_probabilityPKiPii_param_0];
	ld.param.u64 	%rd2, [_Z24differencial_probabilityPKiPii_param_1];
	ld.param.u32 	%r1, [_Z24differencial_probabilityPKiPii_param_2];
	cvta.to.global.u64 	%rd3, %rd2;
	cvta.to.global.u64 	%rd4, %rd1;
	mov.u32 	%r2, %ctaid.x;
	mul.wide.u32 	%rd5, %r2, 4;
	add.s64 	%rd6, %rd4, %rd5;
	ld.global.u32 	%r3, [%rd6];
	xor.b32  	%r4, %r1, %r2;
	mul.wide.u32 	%rd7, %r4, 4;
	add.s64 	%rd8, %rd4, %rd7;
	ld.global.u32 	%r5, [%rd8];
	xor.b32  	%r6, %r5, %r3;
	mul.wide.s32 	%rd9, %r6, 4;
	add.s64 	%rd10, %rd3, %rd9;
	atom.global.add.u32 	%r7, [%rd10], 1;
	ret;

}
	// .globl	_Z17plus_minus_analogPKiPi
.visible .entry _Z17plus_minus_analogPKiPi(
	.param .u64 .ptr .align 1 _Z17plus_minus_analogPKiPi_param_0,
	.param .u64 .ptr .align 1 _Z17plus_minus_analogPKiPi_param_1
)
{
	.reg .pred 	%p<2>;
	.reg .b32 	%r<4>;
	.reg .b64 	%rd<8>;

	ld.param.u64 	%rd1, [_Z17plus_minus_analogPKiPi_param_0];
	ld.param.u64 	%rd2, [_Z17plus_minus_analogPKiPi_param_1];
	cvta.to.global.u64 	%rd3, %rd1;
	mov.u32 	%r1, %ctaid.x;
	mul.wide.u32 	%rd4, %r1, 4;
	add.s64 	%rd5, %rd3, %rd4;
	ld.global.u32 	%r2, [%rd5];
	setp.eq.s32 	%p1, %r2, 0;
	selp.b32 	%r3, 1, -1, %p1;
	cvta.to.global.u64 	%rd6, %rd2;
	add.s64 	%rd7, %rd6, %rd4;
	st.global.u32 	[%rd7], %r3;
	ret;

}


// ===== COMPILED SASS (sm_100) =====

	.target	sm_100

	.elftype	@"ET_EXEC"


//--------------------- .note.nv.tkinfo           --------------------------
	.section	.note.nv.tkinfo,"",@"SHT_NOTE"
	.sectionflags	@"SHF_NOTE_NV_TKINFO"
	.tkinfo
        /*0018*/ 	.word	0x00000002
        /*0030*/ 	.string	""
        /*0030*/ 	.string	"ptxas"
        /*0030*/ 	.string	"Cuda compilation tools, release 13.0, V13.0.88"
        /*0030*/ 	.string	"Build cuda_13.0.r13.0/compiler.36424714_0"
        /*0030*/ 	.string	"-arch sm_100 -m 64 "



//--------------------- .note.nv.cuinfo           --------------------------
	.section	.note.nv.cuinfo,"",@"SHT_NOTE"
	.sectionflags	@"SHF_NOTE_NV_CUINFO"
        /*0018*/ 	.short	0x0002
        /*001a*/ 	.short	0x0064
        /*001c*/ 	.short	0x0082
	.zero		2


//--------------------- .nv.info                  --------------------------
	.section	.nv.info,"",@"SHT_CUDA_INFO"
	.align	4


	//----- nvinfo : EIATTR_REGCOUNT
	.align		4
        /*0000*/ 	.byte	0x04, 0x2f
        /*0002*/ 	.short	(.L_4 - .L_3)
	.align		4
.L_3:
        /*0004*/ 	.word	index@(_Z16evaluate_weightsv)
        /*0008*/ 	.word	0x0000000a


	//----- nvinfo : EIATTR_FRAME_SIZE
	.align		4
.L_4:
        /*000c*/ 	.byte	0x04, 0x11
        /*000e*/ 	.short	(.L_6 - .L_5)
	.align		4
.L_5:
        /*0010*/ 	.word	index@(_Z16evaluate_weightsv)
        /*0014*/ 	.word	0x00000000


	//----- nvinfo : EIATTR_REGCOUNT
	.align		4
.L_6:
        /*0018*/ 	.byte	0x04, 0x2f
        /*001a*/ 	.short	(.L_8 - .L_7)
	.align		4
.L_7:
        /*001c*/ 	.word	index@(_Z17evaluate_functionPjj)
        /*0020*/ 	.word	0x0000001c


	//----- nvinfo : EIATTR_FRAME_SIZE
	.align		4
.L_8:
        /*0024*/ 	.byte	0x04, 0x11
        /*0026*/ 	.short	(.L_10 - .L_9)
	.align		4
.L_9:
        /*0028*/ 	.word	index@(_Z17evaluate_functionPjj)
        /*002c*/ 	.word	0x00000000


	//----- nvinfo : EIATTR_REGCOUNT
	.align		4
.L_10:
        /*0030*/ 	.byte	0x04, 0x2f
        /*0032*/ 	.short	(.L_12 - .L_11)
	.align		4
.L_11:
        /*0034*/ 	.word	index@(_Z10fft_devicePKiPii)
        /*0038*/ 	.word	0x0000000c


	//----- nvinfo : EIATTR_FRAME_SIZE
	.align		4
.L_12:
        /*003c*/ 	.byte	0x04, 0x11
        /*003e*/ 	.short	(.L_14 - .L_13)
	.align		4
.L_13:
        /*0040*/ 	.word	index@(_Z10fft_devicePKiPii)
        /*0044*/ 	.word	0x00000000


	//----- nvinfo : EIATTR_REGCOUNT
	.align		4
.L_14:
        /*0048*/ 	.byte	0x04, 0x2f
        /*004a*/ 	.short	(.L_16 - .L_15)
	.align		4
.L_15:
        /*004c*/ 	.word	index@(_Z10fft_devicePKxPxi)
        /*0050*/ 	.word	0x0000000c


	//----- nvinfo : EIATTR_FRAME_SIZE
	.align		4
.L_16:
        /*0054*/ 	.byte	0x04, 0x11
        /*0056*/ 	.short	(.L_18 - .L_17)
	.align		4
.L_17:
        /*0058*/ 	.word	index@(_Z10fft_devicePKxPxi)
        /*005c*/ 	.word	0x00000000


	//----- nvinfo : EIATTR_REGCOUNT
	.align		4
.L_18:
        /*0060*/ 	.byte	0x04, 0x2f
        /*0062*/ 	.short	(.L_20 - .L_19)
	.align		4
.L_19:
        /*0064*/ 	.word	index@(_Z10fmt_devicePKiPii)
        /*0068*/ 	.word	0x0000000c


	//----- nvinfo : EIATTR_FRAME_SIZE
	.align		4
.L_20:
        /*006c*/ 	.byte	0x04, 0x11
        /*006e*/ 	.short	(.L_22 - .L_21)
	.align		4
.L_21:
        /*0070*/ 	.word	index@(_Z10fmt_devicePKiPii)
        /*0074*/ 	.word	0x00000000


	//----- nvinfo : EIATTR_REGCOUNT
	.align		4
.L_22:
        /*0078*/ 	.byte	0x04, 0x2f
        /*007a*/ 	.short	(.L_24 - .L_23)
	.align		4
.L_23:
        /*007c*/ 	.word	index@(_Z10sqr_devicePKiPx)
        /*0080*/ 	.word	0x0000000a


	//----- nvinfo : EIATTR_FRAME_SIZE
	.align		4
.L_24:
        /*0084*/ 	.byte	0x04, 0x11
        /*0086*/ 	.short	(.L_26 - .L_25)
	.align		4
.L_25:
        /*0088*/ 	.word	index@(_Z10sqr_devicePKiPx)
        /*008c*/ 	.word	0x00000000


	//----- nvinfo : EIATTR_REGCOUNT
	.align		4
.L_26:
        /*0090*/ 	.byte	0x04, 0x2f
        /*0092*/ 	.short	(.L_28 - .L_27)
	.align		4
.L_27:
        /*0094*/ 	.word	index@(_Z10div_devicePKiPfi)
        /*0098*/ 	.word	0x00000010


	//----- nvinfo : EIATTR_FRAME_SIZE
	.align		4
.L_28:
        /*009c*/ 	.byte	0x04, 0x11
        /*009e*/ 	.short	(.L_30 - .L_29)
	.align		4
.L_29:
        /*00a0*/ 	.word	index@($__internal_0_$__cuda_sm3x_div_rn_noftz_f32_slowpath)
        /*00a4*/ 	.word	0x00000000


	//----- nvinfo : EIATTR_FRAME_SIZE
	.align		4
.L_30:
        /*00a8*/ 	.byte	0x04, 0x11
        /*00aa*/ 	.short	(.L_32 - .L_31)
	.align		4
.L_31:
        /*00ac*/ 	.word	index@(_Z10div_devicePKiPfi)
        /*00b0*/ 	.word	0x00000000


	//----- nvinfo : EIATTR_REGCOUNT
	.align		4
.L_32:
        /*00b4*/ 	.byte	0x04, 0x2f
        /*00b6*/ 	.short	(.L_34 - .L_33)
	.align		4
.L_33:
        /*00b8*/ 	.word	index@(_Z24differencial_probabilityPKiPii)
        /*00bc*/ 	.word	0x0000000e


	//----- nvinfo : EIATTR_FRAME_SIZE
	.align		4
.L_34:
        /*00c0*/ 	.byte	0x04, 0x11
        /*00c2*/ 	.short	(.L_36 - .L_35)
	.align		4
.L_35:
        /*00c4*/ 	.word	index@(_Z24differencial_probabilityPKiPii)
        /*00c8*/ 	.word	0x00000000


	//----- nvinfo : EIATTR_REGCOUNT
	.align		4
.L_36:
        /*00cc*/ 	.byte	0x04, 0x2f
        /*00ce*/ 	.short	(.L_38 - .L_37)
	.align		4
.L_37:
        /*00d0*/ 	.word	index@(_Z17plus_minus_analogPKiPi)
        /*00d4*/ 	.word	0x0000000a


	//----- nvinfo : EIATTR_FRAME_SIZE
	.align		4
.L_38:
        /*00d8*/ 	.byte	0x04, 0x11
        /*00da*/ 	.short	(.L_40 - .L_39)
	.align		4
.L_39:
        /*00dc*/ 	.word	index@(_Z17plus_minus_analogPKiPi)
        /*00e0*/ 	.word	0x00000000


	//----- nvinfo : EIATTR_MIN_STACK_SIZE
	.align		4
.L_40:
        /*00e4*/ 	.byte	0x04, 0x12
        /*00e6*/ 	.short	(.L_42 - .L_41)
	.align		4
.L_41:
        /*00e8*/ 	.word	index@(_Z17plus_minus_analogPKiPi)
        /*00ec*/ 	.word	0x00000000


	//----- nvinfo : EIATTR_MIN_STACK_SIZE
	.align		4
.L_42:
        /*00f0*/ 	.byte	0x04, 0x12
        /*00f2*/ 	.short	(.L_44 - .L_43)
	.align		4
.L_43:
        /*00f4*/ 	.word	index@(_Z24differencial_probabilityPKiPii)
        /*00f8*/ 	.word	0x00000000


	//----- nvinfo : EIATTR_MIN_STACK_SIZE
	.align		4
.L_44:
        /*00fc*/ 	.byte	0x04, 0x12
        /*00fe*/ 	.short	(.L_46 - .L_45)
	.align		4
.L_45:
        /*0100*/ 	.word	index@(_Z10div_devicePKiPfi)
        /*0104*/ 	.word	0x00000000


	//----- nvinfo : EIATTR_MIN_STACK_SIZE
	.align		4
.L_46:
        /*0108*/ 	.byte	0x04, 0x12
        /*010a*/ 	.short	(.L_48 - .L_47)
	.align		4
.L_47:
        /*010c*/ 	.word	index@(_Z10sqr_devicePKiPx)
        /*0110*/ 	.word	0x00000000


	//----- nvinfo : EIATTR_MIN_STACK_SIZE
	.align		4
.L_48:
        /*0114*/ 	.byte	0x04, 0x12
        /*0116*/ 	.short	(.L_50 - .L_49)
	.align		4
.L_49:
        /*0118*/ 	.word	index@(_Z10fmt_devicePKiPii)
        /*011c*/ 	.word	0x00000000


	//----- nvinfo : EIATTR_MIN_STACK_SIZE
	.align		4
.L_50:
        /*0120*/ 	.byte	0x04, 0x12
        /*0122*/ 	.short	(.L_52 - .L_51)
	.align		4
.L_51:
        /*0124*/ 	.word	index@(_Z10fft_devicePKxPxi)
        /*0128*/ 	.word	0x00000000


	//----- nvinfo : EIATTR_MIN_STACK_SIZE
	.align		4
.L_52:
        /*012c*/ 	.byte	0x04, 0x12
        /*012e*/ 	.short	(.L_54 - .L_53)
	.align		4
.L_53:
        /*0130*/ 	.word	index@(_Z10fft_devicePKiPii)
        /*0134*/ 	.word	0x00000000


	//----- nvinfo : EIATTR_MIN_STACK_SIZE
	.align		4
.L_54:
        /*0138*/ 	.byte	0x04, 0x12
        /*013a*/ 	.short	(.L_56 - .L_55)
	.align		4
.L_55:
        /*013c*/ 	.word	index@(_Z17evaluate_functionPjj)
        /*0140*/ 	.word	0x00000000


	//----- nvinfo : EIATTR_MIN_STACK_SIZE
	.align		4
.L_56:
        /*0144*/ 	.byte	0x04, 0x12
        /*0146*/ 	.short	(.L_58 - .L_57)
	.align		4
.L_57:
        /*0148*/ 	.word	index@(_Z16evaluate_weightsv)
        /*014c*/ 	.word	0x00000000
.L_58:


//--------------------- .nv.compat                --------------------------
	.section	.nv.compat,"",@"SHT_CUDA_COMPAT_INFO"
	.align	4
        /*0000*/ 	.byte	0x02, 0x09, 0x00, 0x00, 0x02, 0x02, 0x01, 0x00, 0x02, 0x05, 0x05, 0x00, 0x03, 0x07, 0x01, 0x01
        /*0010*/ 	.byte	0x02, 0x03, 0x00, 0x00, 0x02, 0x06, 0x01, 0x00, 0x04, 0x0b, 0x08, 0x00, 0x01, 0x00, 0x00, 0x00
        /*0020*/ 	.byte	0x00, 0x00, 0x00, 0x00


//--------------------- .nv.info._Z17plus_minus_analogPKiPi --------------------------
	.section	.nv.info._Z17plus_minus_analogPKiPi,"",@"SHT_CUDA_INFO"
	.sectionflags	@""
	.align	4


	//----- nvinfo : EIATTR_CUDA_API_VERSION
	.align		4
        /*0000*/ 	.byte	0x04, 0x37
        /*0002*/ 	.short	(.L_60 - .L_59)
.L_59:
        /*0004*/ 	.word	0x00000082


	//----- nvinfo : EIATTR_KPARAM_INFO
	.align		4
.L_60:
        /*0008*/ 	.byte	0x04, 0x17
        /*000a*/ 	.short	(.L_62 - .L_61)
.L_61:
        /*000c*/ 	.word	0x00000000
        /*0010*/ 	.short	0x0001
        /*0012*/ 	.short	0x0008
        /*0014*/ 	.byte	0x00, 0xf5, 0x21, 0x00


	//----- nvinfo : EIATTR_KPARAM_INFO
	.align		4
.L_62:
        /*0018*/ 	.byte	0x04, 0x17
        /*001a*/ 	.short	(.L_64 - .L_63)
.L_63:
        /*001c*/ 	.word	0x00000000
        /*0020*/ 	.short	0x0000
        /*0022*/ 	.short	0x0000
        /*0024*/ 	.byte	0x00, 0xf5, 0x21, 0x00


	//----- nvinfo : EIATTR_SPARSE_MMA_MASK
	.align		4
.L_64:
        /*0028*/ 	.byte	0x03, 0x50
        /*002a*/ 	.short	0x0000


	//----- nvinfo : EIATTR_MAXREG_COUNT
	.align		4
        /*002c*/ 	.byte	0x03, 0x1b
        /*002e*/ 	.short	0x00ff


	//----- nvinfo : EIATTR_MERCURY_ISA_VERSION
	.align		4
        /*0030*/ 	.byte	0x03, 0x5f
        /*0032*/ 	.short	0x0101


	//----- nvinfo : EIATTR_VRC_CTA_INIT_COUNT
	.align		4
        /*0034*/ 	.byte	0x02, 0x4a
	.zero		1
	.zero		1


	//----- nvinfo : EIATTR_EXIT_INSTR_OFFSETS
	.align		4
        /*0038*/ 	.byte	0x04, 0x1c
        /*003a*/ 	.short	(.L_66 - .L_65)


	//   ....[0]....
.L_65:
        /*003c*/ 	.word	0x000000c0


	//----- nvinfo : EIATTR_CBANK_PARAM_SIZE
	.align		4
.L_66:
        /*0040*/ 	.byte	0x03, 0x19
        /*0042*/ 	.short	0x0010


	//----- nvinfo : EIATTR_PARAM_CBANK
	.align		4
        /*0044*/ 	.byte	0x04, 0x0a
        /*0046*/ 	.short	(.L_68 - .L_67)
	.align		4
.L_67:
        /*0048*/ 	.word	index@(.nv.constant0._Z17plus_minus_analogPKiPi)
        /*004c*/ 	.short	0x0380
        /*004e*/ 	.short	0x0010


	//----- nvinfo : EIATTR_SW_WAR
	.align		4
.L_68:
        /*0050*/ 	.byte	0x04, 0x36
        /*0052*/ 	.short	(.L_70 - .L_69)
.L_69:
        /*0054*/ 	.word	0x00000008
.L_70:


//--------------------- .nv.info._Z24differencial_probabilityPKiPii --------------------------
	.section	.nv.info._Z24differencial_probabilityPKiPii,"",@"SHT_CUDA_INFO"
	.sectionflags	@""
	.align	4


	//----- nvinfo : EIATTR_CUDA_API_VERSION
	.align		4
        /*0000*/ 	.byte	0x04, 0x37
        /*0002*/ 	.short	(.L_72 - .L_71)
.L_71:
        /*0004*/ 	.word	0x00000082


	//----- nvinfo : EIATTR_KPARAM_INFO
	.align		4
.L_72:
        /*0008*/ 	.byte	0x04, 0x17
        /*000a*/ 	.short	(.L_74 - .L_73)
.L_73:
        /*000c*/ 	.word	0x00000000
        /*0010*/ 	.short	0x0002
        /*0012*/ 	.short	0x0010
        /*0014*/ 	.byte	0x00, 0xf0, 0x11, 0x00


	//----- nvinfo : EIATTR_KPARAM_INFO
	.align		4
.L_74:
        /*0018*/ 	.byte	0x04, 0x17
        /*001a*/ 	.short	(.L_76 - .L_75)
.L_75:
        /*001c*/ 	.word	0x00000000
        /*0020*/ 	.short	0x0001
        /*0022*/ 	.short	0x0008
        /*0024*/ 	.byte	0x00, 0xf5, 0x21, 0x00


	//----- nvinfo : EIATTR_KPARAM_INFO
	.align		4
.L_76:
        /*0028*/ 	.byte	0x04, 0x17
        /*002a*/ 	.short	(.L_78 - .L_77)
.L_77:
        /*002c*/ 	.word	0x00000000
        /*0030*/ 	.short	0x0000
        /*0032*/ 	.short	0x0000
        /*0034*/ 	.byte	0x00, 0xf5, 0x21, 0x00


	//----- nvinfo : EIATTR_SPARSE_MMA_MASK
	.align		4
.L_78:
        /*0038*/ 	.byte	0x03, 0x50
        /*003a*/ 	.short	0x0000


	//----- nvinfo : EIATTR_MAXREG_COUNT
	.align		4
        /*003c*/ 	.byte	0x03, 0x1b
        /*003e*/ 	.short	0x00ff


	//----- nvinfo : EIATTR_MERCURY_ISA_VERSION
	.align		4
        /*0040*/ 	.byte	0x03, 0x5f
        /*0042*/ 	.short	0x0101


	//----- nvinfo : EIATTR_INT_WARP_WIDE_INSTR_OFFSETS
	.align		4
        /*0044*/ 	.byte	0x04, 0x31
        /*0046*/ 	.short	(.L_80 - .L_79)


	//   ....[0]....
.L_79:
        /*0048*/ 	.word	0x000000b0


	//----- nvinfo : EIATTR_VRC_CTA_INIT_COUNT
	.align		4
.L_80:
        /*004c*/ 	.byte	0x02, 0x4a
	.zero		1
	.zero		1


	//----- nvinfo : EIATTR_EXIT_INSTR_OFFSETS
	.align		4
        /*0050*/ 	.byte	0x04, 0x1c
        /*0052*/ 	.short	(.L_82 - .L_81)


	//   ....[0]....
.L_81:
        /*0054*/ 	.word	0x00000130


	//----- nvinfo : EIATTR_CBANK_PARAM_SIZE
	.align		4
.L_82:
        /*0058*/ 	.byte	0x03, 0x19
        /*005a*/ 	.short	0x0014


	//----- nvinfo : EIATTR_PARAM_CBANK
	.align		4
        /*005c*/ 	.byte	0x04, 0x0a
        /*005e*/ 	.short	(.L_84 - .L_83)
	.align		4
.L_83:
        /*0060*/ 	.word	index@(.nv.constant0._Z24differencial_probabilityPKiPii)
        /*0064*/ 	.short	0x0380
        /*0066*/ 	.short	0x0014


	//----- nvinfo : EIATTR_SW_WAR
	.align		4
.L_84:
        /*0068*/ 	.byte	0x04, 0x36
        /*006a*/ 	.short	(.L_86 - .L_85)
.L_85:
        /*006c*/ 	.word	0x00000008
.L_86:


//--------------------- .nv.info._Z10div_devicePKiPfi --------------------------
	.section	.nv.info._Z10div_devicePKiPfi,"",@"SHT_CUDA_INFO"
	.sectionflags	@""
	.align	4


	//----- nvinfo : EIATTR_CUDA_API_VERSION
	.align		4
        /*0000*/ 	.byte	0x04, 0x37
        /*0002*/ 	.short	(.L_88 - .L_87)
.L_87:
        /*0004*/ 	.word	0x00000082


	//----- nvinfo : EIATTR_KPARAM_INFO
	.align		4
.L_88:
        /*0008*/ 	.byte	0x04, 0x17
        /*000a*/ 	.short	(.L_90 - .L_89)
.L_89:
        /*000c*/ 	.word	0x00000000
        /*0010*/ 	.short	0x0002
        /*0012*/ 	.short	0x0010
        /*0014*/ 	.byte	0x00, 0xf0, 0x11, 0x00


	//----- nvinfo : EIATTR_KPARAM_INFO
	.align		4
.L_90:
        /*0018*/ 	.byte	0x04, 0x17
        /*001a*/ 	.short	(.L_92 - .L_91)
.L_91:
        /*001c*/ 	.word	0x00000000
        /*0020*/ 	.short	0x0001
        /*0022*/ 	.short	0x0008
        /*0024*/ 	.byte	0x00, 0xf5, 0x21, 0x00


	//----- nvinfo : EIATTR_KPARAM_INFO
	.align		4
.L_92:
        /*0028*/ 	.byte	0x04, 0x17
        /*002a*/ 	.short	(.L_94 - .L_93)
.L_93:
        /*002c*/ 	.word	0x00000000
        /*0030*/ 	.short	0x0000
        /*0032*/ 	.short	0x0000
        /*0034*/ 	.byte	0x00, 0xf5, 0x21, 0x00


	//----- nvinfo : EIATTR_SPARSE_MMA_MASK
	.align		4
.L_94:
        /*0038*/ 	.byte	0x03, 0x50
        /*003a*/ 	.short	0x0000


	//----- nvinfo : EIATTR_MAXREG_COUNT
	.align		4
        /*003c*/ 	.byte	0x03, 0x1b
        /*003e*/ 	.short	0x00ff


	//----- nvinfo : EIATTR_MERCURY_ISA_VERSION
	.align		4
        /*0040*/ 	.byte	0x03, 0x5f
        /*0042*/ 	.short	0x0101


	//----- nvinfo : EIATTR_VRC_CTA_INIT_COUNT
	.align		4
        /*0044*/ 	.byte	0x02, 0x4a
	.zero		1
	.zero		1


	//----- nvinfo : EIATTR_EXIT_INSTR_OFFSETS
	.align		4
        /*0048*/ 	.byte	0x04, 0x1c
        /*004a*/ 	.short	(.L_96 - .L_95)


	//   ....[0]....
.L_95:
        /*004c*/ 	.word	0x00000170


	//----- nvinfo : EIATTR_CRS_STACK_SIZE
	.align		4
.L_96:
        /*0050*/ 	.byte	0x04, 0x1e
        /*0052*/ 	.short	(.L_98 - .L_97)
.L_97:
        /*0054*/ 	.word	0x00000000


	//----- nvinfo : EIATTR_CBANK_PARAM_SIZE
	.align		4
.L_98:
        /*0058*/ 	.byte	0x03, 0x19
        /*005a*/ 	.short	0x0014


	//----- nvinfo : EIATTR_PARAM_CBANK
	.align		4
        /*005c*/ 	.byte	0x04, 0x0a
        /*005e*/ 	.short	(.L_100 - .L_99)
	.align		4
.L_99:
        /*0060*/ 	.word	index@(.nv.constant0._Z10div_devicePKiPfi)
        /*0064*/ 	.short	0x0380
        /*0066*/ 	.short	0x0014


	//----- nvinfo : EIATTR_SW_WAR
	.align		4
.L_100:
        /*0068*/ 	.byte	0x04, 0x36
        /*006a*/ 	.short	(.L_102 - .L_101)
.L_101:
        /*006c*/ 	.word	0x00000008
.L_102:


//--------------------- .nv.info._Z10sqr_devicePKiPx --------------------------
	.section	.nv.info._Z10sqr_devicePKiPx,"",@"SHT_CUDA_INFO"
	.sectionflags	@""
	.align	4


	//----- nvinfo : EIATTR_CUDA_API_VERSION
	.align		4
        /*0000*/ 	.byte	0x04, 0x37
        /*0002*/ 	.short	(.L_104 - .L_103)
.L_103:
        /*0004*/ 	.word	0x00000082


	//----- nvinfo : EIATTR_KPARAM_INFO
	.align		4
.L_104:
        /*0008*/ 	.byte	0x04, 0x17
        /*000a*/ 	.short	(.L_106 - .L_105)
.L_105:
        /*000c*/ 	.word	0x00000000
        /*0010*/ 	.short	0x0001
        /*0012*/ 	.short	0x0008
        /*0014*/ 	.byte	0x00, 0xf5, 0x21, 0x00


	//----- nvinfo : EIATTR_KPARAM_INFO
	.align		4
.L_106:
        /*0018*/ 	.byte	0x04, 0x17
        /*001a*/ 	.short	(.L_108 - .L_107)
.L_107:
        /*001c*/ 	.word	0x00000000
        /*0020*/ 	.short	0x0000
        /*0022*/ 	.short	0x0000
        /*0024*/ 	.byte	0x00, 0xf5, 0x21, 0x00


	//----- nvinfo : EIATTR_SPARSE_MMA_MASK
	.align		4
.L_108:
        /*0028*/ 	.byte	0x03, 0x50
        /*002a*/ 	.short	0x0000


	//----- nvinfo : EIATTR_MAXREG_COUNT
	.align		4
        /*002c*/ 	.byte	0x03, 0x1b
        /*002e*/ 	.short	0x00ff


	//----- nvinfo : EIATTR_MERCURY_ISA_VERSION
	.align		4
        /*0030*/ 	.byte	0x03, 0x5f
        /*0032*/ 	.short	0x0101


	//----- nvinfo : EIATTR_VRC_CTA_INIT_COUNT
	.align		4
        /*0034*/ 	.byte	0x02, 0x4a
	.zero		1
	.zero		1


	//----- nvinfo : EIATTR_EXIT_INSTR_OFFSETS
	.align		4
        /*0038*/ 	.byte	0x04, 0x1c
        /*003a*/ 	.short	(.L_110 - .L_109)


	//   ....[0]....
.L_109:
        /*003c*/ 	.word	0x000000a0


	//----- nvinfo : EIATTR_CBANK_PARAM_SIZE
	.align		4
.L_110:
        /*0040*/ 	.byte	0x03, 0x19
        /*0042*/ 	.short	0x0010


	//----- nvinfo : EIATTR_PARAM_CBANK
	.align		4
        /*0044*/ 	.byte	0x04, 0x0a
        /*0046*/ 	.short	(.L_112 - .L_111)
	.align		4
.L_111:
        /*0048*/ 	.word	index@(.nv.constant0._Z10sqr_devicePKiPx)
        /*004c*/ 	.short	0x0380
        /*004e*/ 	.short	0x0010


	//----- nvinfo : EIATTR_SW_WAR
	.align		4
.L_112:
        /*0050*/ 	.byte	0x04, 0x36
        /*0052*/ 	.short	(.L_114 - .L_113)
.L_113:
        /*0054*/ 	.word	0x00000008
.L_114:


//--------------------- .nv.info._Z10fmt_devicePKiPii --------------------------
	.section	.nv.info._Z10fmt_devicePKiPii,"",@"SHT_CUDA_INFO"
	.sectionflags	@""
	.align	4


	//----- nvinfo : EIATTR_CUDA_API_VERSION
	.align		4
        /*0000*/ 	.byte	0x04, 0x37
        /*0002*/ 	.short	(.L_116 - .L_115)
.L_115:
        /*0004*/ 	.word	0x00000082


	//----- nvinfo : EIATTR_KPARAM_INFO
	.align		4
.L_116:
        /*0008*/ 	.byte	0x04, 0x17
        /*000a*/ 	.short	(.L_118 - .L_117)
.L_117:
        /*000c*/ 	.word	0x00000000
        /*0010*/ 	.short	0x0002
        /*0012*/ 	.short	0x0010
        /*0014*/ 	.byte	0x00, 0xf0, 0x11, 0x00


	//----- nvinfo : EIATTR_KPARAM_INFO
	.align		4
.L_118:
        /*0018*/ 	.byte	0x04, 0x17
        /*001a*/ 	.short	(.L_120 - .L_119)
.L_119:
        /*001c*/ 	.word	0x00000000
        /*0020*/ 	.short	0x0001
        /*0022*/ 	.short	0x0008
        /*0024*/ 	.byte	0x00, 0xf5, 0x21, 0x00


	//----- nvinfo : EIATTR_KPARAM_INFO
	.align		4
.L_120:
        /*0028*/ 	.byte	0x04, 0x17
        /*002a*/ 	.short	(.L_122 - .L_121)
.L_121:
        /*002c*/ 	.word	0x00000000
        /*0030*/ 	.short	0x0000
        /*0032*/ 	.short	0x0000
        /*0034*/ 	.byte	0x00, 0xf5, 0x21, 0x00


	//----- nvinfo : EIATTR_SPARSE_MMA_MASK
	.align		4
.L_122:
        /*0038*/ 	.byte	0x03, 0x50
        /*003a*/ 	.short	0x0000


	//----- nvinfo : EIATTR_MAXREG_COUNT
	.align		4
        /*003c*/ 	.byte	0x03, 0x1b
        /*003e*/ 	.short	0x00ff


	//----- nvinfo : EIATTR_MERCURY_ISA_VERSION
	.align		4
        /*0040*/ 	.byte	0x03, 0x5f
        /*0042*/ 	.short	0x0101


	//----- nvinfo : EIATTR_VRC_CTA_INIT_COUNT
	.align		4
        /*0044*/ 	.byte	0x02, 0x4a
	.zero		1
	.zero		1


	//----- nvinfo : EIATTR_EXIT_INSTR_OFFSETS
	.align		4
        /*0048*/ 	.byte	0x04, 0x1c
        /*004a*/ 	.short	(.L_124 - .L_123)


	//   ....[0]....
.L_123:
        /*004c*/ 	.word	0x000000e0


	//   ....[1]....
        /*0050*/ 	.word	0x00000190


	//----- nvinfo : EIATTR_CBANK_PARAM_SIZE
	.align		4
.L_124:
        /*0054*/ 	.byte	0x03, 0x19
        /*0056*/ 	.short	0x0014


	//----- nvinfo : EIATTR_PARAM_CBANK
	.align		4
        /*0058*/ 	.byte	0x04, 0x0a
        /*005a*/ 	.short	(.L_126 - .L_125)
	.align		4
.L_125:
        /*005c*/ 	.word	index@(.nv.constant0._Z10fmt_devicePKiPii)
        /*0060*/ 	.short	0x0380
        /*0062*/ 	.short	0x0014


	//----- nvinfo : EIATTR_SW_WAR
	.align		4
.L_126:
        /*0064*/ 	.byte	0x04, 0x36
        /*0066*/ 	.short	(.L_128 - .L_127)
.L_127:
        /*0068*/ 	.word	0x00000008
.L_128:


//--------------------- .nv.info._Z10fft_devicePKxPxi --------------------------
	.section	.nv.info._Z10fft_devicePKxPxi,"",@"SHT_CUDA_INFO"
	.sectionflags	@""
	.align	4


	//----- nvinfo : EIATTR_CUDA_API_VERSION
	.align		4
        /*0000*/ 	.byte	0x04, 0x37
        /*0002*/ 	.short	(.L_130 - .L_129)
.L_129:
        /*0004*/ 	.word	0x00000082


	//----- nvinfo : EIATTR_KPARAM_INFO
	.align		4
.L_130:
        /*0008*/ 	.byte	0x04, 0x17
        /*000a*/ 	.short	(.L_132 - .L_131)
.L_131:
        /*000c*/ 	.word	0x00000000
        /*0010*/ 	.short	0x0002
        /*0012*/ 	.short	0x0010
        /*0014*/ 	.byte	0x00, 0xf0, 0x11, 0x00


	//----- nvinfo : EIATTR_KPARAM_INFO
	.align		4
.L_132:
        /*0018*/ 	.byte	0x04, 0x17
        /*001a*/ 	.short	(.L_134 - .L_133)
.L_133:
        /*001c*/ 	.word	0x00000000
        /*0020*/ 	.short	0x0001
        /*0022*/ 	.short	0x0008
        /*0024*/ 	.byte	0x00, 0xf5, 0x21, 0x00


	//----- nvinfo : EIATTR_KPARAM_INFO
	.align		4
.L_134:
        /*0028*/ 	.byte	0x04, 0x17
        /*002a*/ 	.short	(.L_136 - .L_135)
.L_135:
        /*002c*/ 	.word	0x00000000
        /*0030*/ 	.short	0x0000
        /*0032*/ 	.short	0x0000
        /*0034*/ 	.byte	0x00, 0xf5, 0x21, 0x00


	//----- nvinfo : EIATTR_SPARSE_MMA_MASK
	.align		4
.L_136:
        /*0038*/ 	.byte	0x03, 0x50
        /*003a*/ 	.short	0x0000


	//----- nvinfo : EIATTR_MAXREG_COUNT
	.align		4
        /*003c*/ 	.byte	0x03, 0x1b
        /*003e*/ 	.short	0x00ff


	//----- nvinfo : EIATTR_MERCURY_ISA_VERSION
	.align		4
        /*0040*/ 	.byte	0x03, 0x5f
        /*0042*/ 	.short	0x0101


	//----- nvinfo : EIATTR_VRC_CTA_INIT_COUNT
	.align		4
        /*0044*/ 	.byte	0x02, 0x4a
	.zero		1
	.zero		1


	//----- nvinfo : EIATTR_EXIT_INSTR_OFFSETS
	.align		4
        /*0048*/ 	.byte	0x04, 0x1c
        /*004a*/ 	.short	(.L_138 - .L_137)


	//   ....[0]....
.L_137:
        /*004c*/ 	.word	0x00000130


	//   ....[1]....
        /*0050*/ 	.word	0x000001f0


	//----- nvinfo : EIATTR_CBANK_PARAM_SIZE
	.align		4
.L_138:
        /*0054*/ 	.byte	0x03, 0x19
        /*0056*/ 	.short	0x0014


	//----- nvinfo : EIATTR_PARAM_CBANK
	.align		4
        /*0058*/ 	.byte	0x04, 0x0a
        /*005a*/ 	.short	(.L_140 - .L_139)
	.align		4
.L_139:
        /*005c*/ 	.word	index@(.nv.constant0._Z10fft_devicePKxPxi)
        /*0060*/ 	.short	0x0380
        /*0062*/ 	.short	0x0014


	//----- nvinfo : EIATTR_SW_WAR
	.align		4
.L_140:
        /*0064*/ 	.byte	0x04, 0x36
        /*0066*/ 	.short	(.L_142 - .L_141)
.L_141:
        /*0068*/ 	.word	0x00000008
.L_142:


//--------------------- .nv.info._Z10fft_devicePKiPii --------------------------
	.section	.nv.info._Z10fft_devicePKiPii,"",@"SHT_CUDA_INFO"
	.sectionflags	@""
	.align	4


	//----- nvinfo : EIATTR_CUDA_API_VERSION
	.align		4
        /*0000*/ 	.byte	0x04, 0x37
        /*0002*/ 	.short	(.L_144 - .L_143)
.L_143:
        /*0004*/ 	.word	0x00000082


	//----- nvinfo : EIATTR_KPARAM_INFO
	.align		4
.L_144:
        /*0008*/ 	.byte	0x04, 0x17
        /*000a*/ 	.short	(.L_146 - .L_145)
.L_145:
        /*000c*/ 	.word	0x00000000
        /*0010*/ 	.short	0x0002
        /*0012*/ 	.short	0x0010
        /*0014*/ 	.byte	0x00, 0xf0, 0x11, 0x00


	//----- nvinfo : EIATTR_KPARAM_INFO
	.align		4
.L_146:
        /*0018*/ 	.byte	0x04, 0x17
        /*001a*/ 	.short	(.L_148 - .L_147)
.L_147:
        /*001c*/ 	.word	0x00000000
        /*0020*/ 	.short	0x0001
        /*0022*/ 	.short	0x0008
        /*0024*/ 	.byte	0x00, 0xf5, 0x21, 0x00


	//----- nvinfo : EIATTR_KPARAM_INFO
	.align		4
.L_148:
        /*0028*/ 	.byte	0x04, 0x17
        /*002a*/ 	.short	(.L_150 - .L_149)
.L_149:
        /*002c*/ 	.word	0x00000000
        /*0030*/ 	.short	0x0000
        /*0032*/ 	.short	0x0000
        /*0034*/ 	.byte	0x00, 0xf5, 0x21, 0x00


	//----- nvinfo : EIATTR_SPARSE_MMA_MASK
	.align		4
.L_150:
        /*0038*/ 	.byte	0x03, 0x50
        /*003a*/ 	.short	0x0000


	//----- nvinfo : EIATTR_MAXREG_COUNT
	.align		4
        /*003c*/ 	.byte	0x03, 0x1b
        /*003e*/ 	.short	0x00ff


	//----- nvinfo : EIATTR_MERCURY_ISA_VERSION
	.align		4
        /*0040*/ 	.byte	0x03, 0x5f
        /*0042*/ 	.short	0x0101


	//----- nvinfo : EIATTR_VRC_CTA_INIT_COUNT
	.align		4
        /*0044*/ 	.byte	0x02, 0x4a
	.zero		1
	.zero		1


	//----- nvinfo : EIATTR_EXIT_INSTR_OFFSETS
	.align		4
        /*0048*/ 	.byte	0x04, 0x1c
        /*004a*/ 	.short	(.L_152 - .L_151)


	//   ....[0]....
.L_151:
        /*004c*/ 	.word	0x00000120


	//   ....[1]....
        /*0050*/ 	.word	0x000001d0


	//----- nvinfo : EIATTR_CBANK_PARAM_SIZE
	.align		4
.L_152:
        /*0054*/ 	.byte	0x03, 0x19
        /*0056*/ 	.short	0x0014


	//----- nvinfo : EIATTR_PARAM_CBANK
	.align		4
        /*0058*/ 	.byte	0x04, 0x0a
        /*005a*/ 	.short	(.L_154 - .L_153)
	.align		4
.L_153:
        /*005c*/ 	.word	index@(.nv.constant0._Z10fft_devicePKiPii)
        /*0060*/ 	.short	0x0380
        /*0062*/ 	.short	0x0014


	//----- nvinfo : EIATTR_SW_WAR
	.align		4
.L_154:
        /*0064*/ 	.byte	0x04, 0x36
        /*0066*/ 	.short	(.L_156 - .L_155)
.L_155:
        /*0068*/ 	.word	0x00000008
.L_156:


//--------------------- .nv.info._Z17evaluate_functionPjj --------------------------
	.section	.nv.info._Z17evaluate_functionPjj,"",@"SHT_CUDA_INFO"
	.sectionflags	@""
	.align	4


	//----- nvinfo : EIATTR_CUDA_API_VERSION
	.align		4
        /*0000*/ 	.byte	0x04, 0x37
        /*0002*/ 	.short	(.L_158 - .L_157)
.L_157:
        /*0004*/ 	.word	0x00000082


	//----- nvinfo : EIATTR_KPARAM_INFO
	.align		4
.L_158:
        /*0008*/ 	.byte	0x04, 0x17
        /*000a*/ 	.short	(.L_160 - .L_159)
.L_159:
        /*000c*/ 	.word	0x00000000
        /*0010*/ 	.short	0x0001
        /*0012*/ 	.short	0x0008
        /*0014*/ 	.byte	0x00, 0xf0, 0x11, 0x00


	//----- nvinfo : EIATTR_KPARAM_INFO
	.align		4
.L_160:
        /*0018*/ 	.byte	0x04, 0x17
        /*001a*/ 	.short	(.L_162 - .L_161)
.L_161:
        /*001c*/ 	.word	0x00000000
        /*0020*/ 	.short	0x0000
        /*0022*/ 	.short	0x0000
        /*0024*/ 	.byte	0x00, 0xf5, 0x21, 0x00


	//----- nvinfo : EIATTR_SPARSE_MMA_MASK
	.align		4
.L_162:
        /*0028*/ 	.byte	0x03, 0x50
        /*002a*/ 	.short	0x0000


	//----- nvinfo : EIATTR_MAXREG_COUNT
	.align		4
        /*002c*/ 	.byte	0x03, 0x1b
        /*002e*/ 	.short	0x00ff


	//----- nvinfo : EIATTR_MERCURY_ISA_VERSION
	.align		4
        /*0030*/ 	.byte	0x03, 0x5f
        /*0032*/ 	.short	0x0101


	//----- nvinfo : EIATTR_VRC_CTA_INIT_COUNT
	.align		4
        /*0034*/ 	.byte	0x02, 0x4a
	.zero		1
	.zero		1


	//----- nvinfo : EIATTR_EXIT_INSTR_OFFSETS
	.align		4
        /*0038*/ 	.byte	0x04, 0x1c
        /*003a*/ 	.short	(.L_164 - .L_163)


	//   ....[0]....
.L_163:
        /*003c*/ 	.word	0x00000fe0


	//----- nvinfo : EIATTR_CBANK_PARAM_SIZE
	.align		4
.L_164:
        /*0040*/ 	.byte	0x03, 0x19
        /*0042*/ 	.short	0x000c


	//----- nvinfo : EIATTR_PARAM_CBANK
	.align		4
        /*0044*/ 	.byte	0x04, 0x0a
        /*0046*/ 	.short	(.L_166 - .L_165)
	.align		4
.L_165:
        /*0048*/ 	.word	index@(.nv.constant0._Z17evaluate_functionPjj)
        /*004c*/ 	.short	0x0380
        /*004e*/ 	.short	0x000c


	//----- nvinfo : EIATTR_SW_WAR
	.align		4
.L_166:
        /*0050*/ 	.byte	0x04, 0x36
        /*0052*/ 	.short	(.L_168 - .L_167)
.L_167:
        /*0054*/ 	.word	0x00000008
.L_168:


//--------------------- .nv.info._Z16evaluate_weightsv --------------------------
	.section	.nv.info._Z16evaluate_weightsv,"",@"SHT_CUDA_INFO"
	.sectionflags	@""
	.align	4


	//----- nvinfo : EIATTR_CUDA_API_VERSION
	.align		4
        /*0000*/ 	.byte	0x04, 0x37
        /*0002*/ 	.short	(.L_170 - .L_169)
.L_169:
        /*0004*/ 	.word	0x00000082


	//----- nvinfo : EIATTR_SPARSE_MMA_MASK
	.align		4
.L_170:
        /*0008*/ 	.byte	0x03, 0x50
        /*000a*/ 	.short	0x0000


	//----- nvinfo : EIATTR_MAXREG_COUNT
	.align		4
        /*000c*/ 	.byte	0x03, 0x1b
        /*000e*/ 	.short	0x00ff


	//----- nvinfo : EIATTR_MERCURY_ISA_VERSION
	.align		4
        /*0010*/ 	.byte	0x03, 0x5f
        /*0012*/ 	.short	0x0101


	//----- nvinfo : EIATTR_VRC_CTA_INIT_COUNT
	.align		4
        /*0014*/ 	.byte	0x02, 0x4a
	.zero		1
	.zero		1


	//----- nvinfo : EIATTR_EXIT_INSTR_OFFSETS
	.align		4
        /*0018*/ 	.byte	0x04, 0x1c
        /*001a*/ 	.short	(.L_172 - .L_171)


	//   ....[0]....
.L_171:
        /*001c*/ 	.word	0x00000070


	//----- nvinfo : EIATTR_SW_WAR
	.align		4
.L_172:
        /*0020*/ 	.byte	0x04, 0x36
        /*0022*/ 	.short	(.L_174 - .L_173)
.L_173:
        /*0024*/ 	.word	0x00000008
.L_174:


//--------------------- .nv.callgraph             --------------------------
	.section	.nv.callgraph,"",@"SHT_CUDA_CALLGRAPH"
	.align	4
	.sectionentsize	8
	.align		4
        /*0000*/ 	.word	0x00000000
	.align		4
        /*0004*/ 	.word	0xffffffff
	.align		4
        /*0008*/ 	.word	0x00000000
	.align		4
        /*000c*/ 	.word	0xfffffffe
	.align		4
        /*0010*/ 	.word	0x00000000
	.align		4
        /*0014*/ 	.word	0xfffffffd
	.align		4
        /*0018*/ 	.word	0x00000000
	.align		4
        /*001c*/ 	.word	0xfffffffc


//--------------------- .nv.constant4             --------------------------
	.section	.nv.constant4,"a",@progbits
	.align	8
	.align		8
.nv.constant4:
        /*0000*/ 	.dword	m
	.align		8
        /*0008*/ 	.dword	generator_polynomial
	.align		8
        /*0010*/ 	.dword	weights


//--------------------- .text._Z17plus_minus_analogPKiPi --------------------------
	.section	.text._Z17plus_minus_analogPKiPi,"ax",@progbits
	.align	128
        .global         _Z17plus_minus_analogPKiPi
        .type           _Z17plus_minus_analogPKiPi,@function
        .size           _Z17plus_minus_analogPKiPi,(.L_x_24 - _Z17plus_minus_analogPKiPi)
        .other          _Z17plus_minus_analogPKiPi,@"STO_CUDA_ENTRY STV_DEFAULT"
_Z17plus_minus_analogPKiPi:
.text._Z17plus_minus_analogPKiPi:
[----:B------:R-:W-:Y:S01]  /*0000*/  LDC R1, c[0x0][0x37c] ;  /* 0x0000df00ff017b82 */ /* 0x000fe20000000800 */
[----:B------:R-:W0:Y:S07]  /*0010*/  S2R R7, SR_CTAID.X ;  /* 0x0000000000077919 */ /* 0x000e2e0000002500 */
[----:B------:R-:W0:Y:S01]  /*0020*/  LDC.64 R2, c[0x0][0x380] ;  /* 0x0000e000ff027b82 */ /* 0x000e220000000a00 */
[----:B------:R-:W1:Y:S07]  /*0030*/  LDCU.64 UR4, c[0x0][0x358] ;  /* 0x00006b00ff0477ac */ /* 0x000e6e0008000a00 */
[----:B------:R-:W2:Y:S01]  /*0040*/  LDC.64 R4, c[0x0][0x388] ;  /* 0x0000e200ff047b82 */ /* 0x000ea20000000a00 */
[----:B0-----:R-:W-:-:S06]  /*0050*/  IMAD.WIDE.U32 R2, R7, 0x4, R2 ;  /* 0x0000000407027825 */ /* 0x001fcc00078e0002 */
[----:B-1----:R-:W3:Y:S01]  /*0060*/  LDG.E R2, desc[UR4][R2.64] ;  /* 0x0000000402027981 */ /* 0x002ee2000c1e1900 */
[----:B------:R-:W-:Y:S02]  /*0070*/  HFMA2 R0, -RZ, RZ, 0, 5.9604644775390625e-08 ;  /* 0x00000001ff007431 */ /* 0x000fe400000001ff */
[----:B--2---:R-:W-:Y:S01]  /*0080*/  IMAD.WIDE.U32 R4, R7, 0x4, R4 ;  /* 0x0000000407047825 */ /* 0x004fe200078e0004 */
[----:B---3--:R-:W-:-:S04]  /*0090*/  ISETP.NE.AND P0, PT, R2, RZ, PT ;  /* 0x000000ff0200720c */ /* 0x008fc80003f05270 */
[----:B------:R-:W-:-:S05]  /*00a0*/  SEL R7, R0, 0xffffffff, !P0 ;  /* 0xffffffff00077807 */ /* 0x000fca0004000000 */
[----:B------:R-:W-:Y:S01]  /*00b0*/  STG.E desc[UR4][R4.64], R7 ;  /* 0x0000000704007986 */ /* 0x000fe2000c101904 */
[----:B------:R-:W-:Y:S05]  /*00c0*/  EXIT ;  /* 0x000000000000794d */ /* 0x000fea0003800000 */
.L_x_0:
[----:B------:R-:W-:-:S00]  /*00d0*/  BRA `(.L_x_0) ;  /* 0xfffffffc00fc7947 */ /* 0x000fc0000383ffff */
[----:B------:R-:W-:-:S00]  /*00e0*/  NOP ;  /* 0x0000000000007918 */ /* 0x000fc00000000000 */
        /* <DEDUP_REMOVED lines=9> */
.L_x_24:


//--------------------- .text._Z24differencial_probabilityPKiPii --------------------------
	.section	.text._Z24differencial_probabilityPKiPii,"ax",@progbits
	.align	128
        .global         _Z24differencial_probabilityPKiPii
        .type           _Z24differencial_probabilityPKiPii,@function
        .size           _Z24differencial_probabilityPKiPii,(.L_x_25 - _Z24differencial_probabilityPKiPii)
        .other          _Z24differencial_probabilityPKiPii,@"STO_CUDA_ENTRY STV_DEFAULT"
_Z24differencial_probabilityPKiPii:
.text._Z24differencial_probabilityPKiPii:
[----:B------:R-:W-:Y:S01]  /*0000*/  LDC R1, c[0x0][0x37c] ;  /* 0x0000df00ff017b82 */ /* 0x000fe20000000800 */
[----:B------:R-:W0:Y:S07]  /*0010*/  S2R R3, SR_CTAID.X ;  /* 0x0000000000037919 */ /* 0x000e2e0000002500 */
[----:B------:R-:W0:Y:S01]  /*0020*/  LDC R0, c[0x0][0x390] ;  /* 0x0000e400ff007b82 */ /* 0x000e220000000800 */
[----:B------:R-:W1:Y:S07]  /*0030*/  LDCU.64 UR4, c[0x0][0x358] ;  /* 0x00006b00ff0477ac */ /* 0x000e6e0008000a00 */
[----:B------:R-:W2:Y:S01]  /*0040*/  LDC.64 R4, c[0x0][0x380] ;  /* 0x0000e000ff047b82 */ /* 0x000ea20000000a00 */
[C---:B0-----:R-:W-:Y:S01]  /*0050*/  LOP3.LUT R7, R3.reuse, R0, RZ, 0x3c, !PT ;  /* 0x0000000003077212 */ /* 0x041fe200078e3cff */
[----:B--2---:R-:W-:-:S04]  /*0060*/  IMAD.WIDE.U32 R2, R3, 0x4, R4 ;  /* 0x0000000403027825 */ /* 0x004fc800078e0004 */
[----:B------:R-:W-:Y:S02]  /*0070*/  IMAD.WIDE.U32 R4, R7, 0x4, R4 ;  /* 0x0000000407047825 */ /* 0x000fe400078e0004 */
[----:B-1----:R-:W2:Y:S01]  /*0080*/  LDG.E R2, desc[UR4][R2.64] ;  /* 0x0000000402027981 */ /* 0x002ea2000c1e1900 */
[----:B------:R-:W0:Y:S03]  /*0090*/  LDC.64 R6, c[0x0][0x388] ;  /* 0x0000e200ff067b82 */ /* 0x000e260000000a00 */
[----:B------:R-:W2:Y:S01]  /*00a0*/  LDG.E R5, desc[UR4][R4.64] ;  /* 0x0000000404057981 */ /* 0x000ea2000c1e1900 */
[----:B------:R-:W-:Y:S02]  /*00b0*/  VOTEU.ANY UR6, UPT, PT ;  /* 0x0000000000067886 */ /* 0x000fe400038e0100 */
[----:B------:R-:W-:Y:S01]  /*00c0*/  UFLO.U32 UR7, UR6 ;  /* 0x00000006000772bd */ /* 0x000fe200080e0000 */
[----:B------:R-:W1:Y:S01]  /*00d0*/  S2R R0, SR_LANEID ;  /* 0x0000000000007919 */ /* 0x000e620000000000 */
[----:B------:R-:W3:Y:S04]  /*00e0*/  POPC R11, UR6 ;  /* 0x00000006000b7d09 */ /* 0x000ee80008000000 */
[----:B-1----:R-:W-:-:S02]  /*00f0*/  ISETP.EQ.U32.AND P0, PT, R0, UR7, PT ;  /* 0x0000000700007c0c */ /* 0x002fc4000bf02070 */
[----:B--2---:R-:W-:-:S05]  /*0100*/  LOP3.LUT R9, R5, R2, RZ, 0x3c, !PT ;  /* 0x0000000205097212 */ /* 0x004fca00078e3cff */
[----:B0-----:R-:W-:-:S06]  /*0110*/  IMAD.WIDE R6, R9, 0x4, R6 ;  /* 0x0000000409067825 */ /* 0x001fcc00078e0206 */
[----:B---3--:R-:W-:Y:S01]  /*0120*/  @P0 REDG.E.ADD.STRONG.GPU desc[UR4][R6.64], R11 ;  /* 0x0000000b0600098e */ /* 0x008fe2000c12e104 */
[----:B------:R-:W-:Y:S05]  /*0130*/  EXIT ;  /* 0x000000000000794d */ /* 0x000fea0003800000 */
.L_x_1:
        /* <DEDUP_REMOVED lines=12> */
.L_x_25:


//--------------------- .text._Z10div_devicePKiPfi --------------------------
	.section	.text._Z10div_devicePKiPfi,"ax",@progbits
	.align	128
        .global         _Z10div_devicePKiPfi
        .type           _Z10div_devicePKiPfi,@function
        .size           _Z10div_devicePKiPfi,(.L_x_23 - _Z10div_devicePKiPfi)
        .other          _Z10div_devicePKiPfi,@"STO_CUDA_ENTRY STV_DEFAULT"
_Z10div_devicePKiPfi:
.text._Z10div_devicePKiPfi:
[----:B------:R-:W-:Y:S01]  /*0000*/  LDC R1, c[0x0][0x37c] ;  /* 0x0000df00ff017b82 */ /* 0x000fe20000000800 */
[----:B------:R-:W0:Y:S07]  /*0010*/  S2R R2, SR_CTAID.X ;  /* 0x0000000000027919 */ /* 0x000e2e0000002500 */
[----:B------:R-:W0:Y:S01]  /*0020*/  LDC.64 R4, c[0x0][0x380] ;  /* 0x0000e000ff047b82 */ /* 0x000e220000000a00 */
[----:B------:R-:W1:Y:S01]  /*0030*/  LDCU.64 UR4, c[0x0][0x358] ;  /* 0x00006b00ff0477ac */ /* 0x000e620008000a00 */
[----:B------:R-:W2:Y:S01]  /*0040*/  LDCU UR6, c[0x0][0x390] ;  /* 0x00007200ff0677ac */ /* 0x000ea20008000800 */
[----:B0-----:R-:W-:-:S05]  /*0050*/  IMAD.WIDE.U32 R4, R2, 0x4, R4 ;  /* 0x0000000402047825 */ /* 0x001fca00078e0004 */
[----:B-1----:R-:W3:Y:S01]  /*0060*/  LDG.E R0, desc[UR4][R4.64] ;  /* 0x0000000404007981 */ /* 0x002ee2000c1e1900 */
[----:B--2---:R-:W-:-:S04]  /*0070*/  I2FP.F32.S32 R3, UR6 ;  /* 0x0000000600037c45 */ /* 0x004fc80008201400 */
[----:B------:R-:W0:Y:S02]  /*0080*/  MUFU.RCP R6, R3 ;  /* 0x0000000300067308 */ /* 0x000e240000001000 */
[----:B0-----:R-:W-:-:S04]  /*0090*/  FFMA R7, -R3, R6, 1 ;  /* 0x3f80000003077423 */ /* 0x001fc80000000106 */
[----:B------:R-:W-:Y:S01]  /*00a0*/  FFMA R7, R6, R7, R6 ;  /* 0x0000000706077223 */ /* 0x000fe20000000006 */
[----:B---3--:R-:W-:-:S04]  /*00b0*/  I2FP.F32.S32 R0, R0 ;  /* 0x0000000000007245 */ /* 0x008fc80000201400 */
[----:B------:R-:W0:Y:S01]  /*00c0*/  FCHK P0, R0, R3 ;  /* 0x0000000300007302 */ /* 0x000e220000000000 */
[----:B------:R-:W-:-:S04]  /*00d0*/  FFMA R6, R0, R7, RZ ;  /* 0x0000000700067223 */ /* 0x000fc800000000ff */
[----:B------:R-:W-:-:S04]  /*00e0*/  FFMA R8, -R3, R6, R0 ;  /* 0x0000000603087223 */ /* 0x000fc80000000100 */
[----:B------:R-:W-:Y:S01]  /*00f0*/  FFMA R7, R7, R8, R6 ;  /* 0x0000000807077223 */ /* 0x000fe20000000006 */
[----:B0-----:R-:W-:Y:S06]  /*0100*/  @!P0 BRA `(.L_x_2) ;  /* 0x00000000000c8947 */ /* 0x001fec0003800000 */
[----:B------:R-:W-:-:S07]  /*0110*/  MOV R4, 0x130 ;  /* 0x0000013000047802 */ /* 0x000fce0000000f00 */
[----:B------:R-:W-:Y:S05]  /*0120*/  CALL.REL.NOINC `($__internal_0_$__cuda_sm3x_div_rn_noftz_f32_slowpath) ;  /* 0x0000000000147944 */ /* 0x000fea0003c00000 */
[----:B------:R-:W-:-:S07]  /*0130*/  IMAD.MOV.U32 R7, RZ, RZ, R0 ;  /* 0x000000ffff077224 */ /* 0x000fce00078e0000 */
.L_x_2:
[----:B------:R-:W0:Y:S02]  /*0140*/  LDC.64 R4, c[0x0][0x388] ;  /* 0x0000e200ff047b82 */ /* 0x000e240000000a00 */
[----:B0-----:R-:W-:-:S05]  /*0150*/  IMAD.WIDE.U32 R2, R2, 0x4, R4 ;  /* 0x0000000402027825 */ /* 0x001fca00078e0004 */
[----:B------:R-:W-:Y:S01]  /*0160*/  STG.E desc[UR4][R2.64], R7 ;  /* 0x0000000702007986 */ /* 0x000fe2000c101904 */
[----:B------:R-:W-:Y:S05]  /*0170*/  EXIT ;  /* 0x000000000000794d */ /* 0x000fea0003800000 */
        .weak           $__internal_0_$__cuda_sm3x_div_rn_noftz_f32_slowpath
        .type           $__internal_0_$__cuda_sm3x_div_rn_noftz_f32_slowpath,@function
        .size           $__internal_0_$__cuda_sm3x_div_rn_noftz_f32_slowpath,(.L_x_23 - $__internal_0_$__cuda_sm3x_div_rn_noftz_f32_slowpath)
$__internal_0_$__cuda_sm3x_div_rn_noftz_f32_slowpath:
[--C-:B------:R-:W-:Y:S01]  /*0180*/  SHF.R.U32.HI R6, RZ, 0x17, R3.reuse ;  /* 0x00000017ff067819 */ /* 0x100fe20000011603 */
[--C-:B------:R-:W-:Y:S01]  /*0190*/  IMAD.MOV.U32 R7, RZ, RZ, R0.reuse ;  /* 0x000000ffff077224 */ /* 0x100fe200078e0000 */
[----:B------:R-:W-:Y:S01]  /*01a0*/  SHF.R.U32.HI R5, RZ, 0x17, R0 ;  /* 0x00000017ff057819 */ /* 0x000fe20000011600 */
[----:B------:R-:W-:Y:S01]  /*01b0*/  IMAD.MOV.U32 R8, RZ, RZ, R3 ;  /* 0x000000ffff087224 */ /* 0x000fe200078e0003 */
[----:B------:R-:W-:Y:S02]  /*01c0*/  LOP3.LUT R6, R6, 0xff, RZ, 0xc0, !PT ;  /* 0x000000ff06067812 */ /* 0x000fe400078ec0ff */
[----:B------:R-:W-:-:S03]  /*01d0*/  LOP3.LUT R5, R5, 0xff, RZ, 0xc0, !PT ;  /* 0x000000ff05057812 */ /* 0x000fc600078ec0ff */
[----:B------:R-:W-:Y:S02]  /*01e0*/  VIADD R11, R6, 0xffffffff ;  /* 0xffffffff060b7836 */ /* 0x000fe40000000000 */
[----:B------:R-:W-:-:S03]  /*01f0*/  VIADD R10, R5, 0xffffffff ;  /* 0xffffffff050a7836 */ /* 0x000fc60000000000 */
[----:B------:R-:W-:-:S04]  /*0200*/  ISETP.GT.U32.AND P0, PT, R11, 0xfd, PT ;  /* 0x000000fd0b00780c */ /* 0x000fc80003f04070 */
[----:B------:R-:W-:-:S13]  /*0210*/  ISETP.GT.U32.OR P0, PT, R10, 0xfd, P0 ;  /* 0x000000fd0a00780c */ /* 0x000fda0000704470 */
[----:B------:R-:W-:Y:S01]  /*0220*/  @!P0 IMAD.MOV.U32 R9, RZ, RZ, RZ ;  /* 0x000000ffff098224 */ /* 0x000fe200078e00ff */
[----:B------:R-:W-:Y:S06]  /*0230*/  @!P0 BRA `(.L_x_3) ;  /* 0x00000000005c8947 */ /* 0x000fec0003800000 */
[----:B------:R-:W-:Y:S02]  /*0240*/  FSETP.GTU.FTZ.AND P0, PT, |R0|, +INF , PT ;  /* 0x7f8000000000780b */ /* 0x000fe40003f1c200 */
[----:B------:R-:W-:-:S04]  /*0250*/  FSETP.GTU.FTZ.AND P1, PT, |R3|, +INF , PT ;  /* 0x7f8000000300780b */ /* 0x000fc80003f3c200 */
[----:B------:R-:W-:-:S13]  /*0260*/  PLOP3.LUT P0, PT, P0, P1, PT, 0xf8, 0x8f ;  /* 0x00000000008f781c */ /* 0x000fda0000703f70 */
[----:B------:R-:W-:Y:S05]  /*0270*/  @P0 BRA `(.L_x_4) ;  /* 0x0000000400440947 */ /* 0x000fea0003800000 */
[----:B------:R-:W-:-:S13]  /*0280*/  LOP3.LUT P0, RZ, R8, 0x7fffffff, R7, 0xc8, !PT ;  /* 0x7fffffff08ff7812 */ /* 0x000fda000780c807 */
[----:B------:R-:W-:Y:S05]  /*0290*/  @!P0 BRA `(.L_x_5) ;  /* 0x0000000400348947 */ /* 0x000fea0003800000 */
[C---:B------:R-:W-:Y:S02]  /*02a0*/  FSETP.NEU.FTZ.AND P2, PT, |R0|.reuse, +INF , PT ;  /* 0x7f8000000000780b */ /* 0x040fe40003f5d200 */
[----:B------:R-:W-:Y:S02]  /*02b0*/  FSETP.NEU.FTZ.AND P1, PT, |R3|, +INF , PT ;  /* 0x7f8000000300780b */ /* 0x000fe40003f3d200 */
[----:B------:R-:W-:-:S11]  /*02c0*/  FSETP.NEU.FTZ.AND P0, PT, |R0|, +INF , PT ;  /* 0x7f8000000000780b */ /* 0x000fd60003f1d200 */
[----:B------:R-:W-:Y:S05]  /*02d0*/  @!P1 BRA !P2, `(.L_x_5) ;  /* 0x0000000400249947 */ /* 0x000fea0005000000 */
[----:B------:R-:W-:-:S04]  /*02e0*/  LOP3.LUT P2, RZ, R7, 0x7fffffff, RZ, 0xc0, !PT ;  /* 0x7fffffff07ff7812 */ /* 0x000fc8000784c0ff */
[----:B------:R-:W-:-:S13]  /*02f0*/  PLOP3.LUT P1, PT, P1, P2, PT, 0x2f, 0xf2 ;  /* 0x0000000000f2781c */ /* 0x000fda0000f24577 */
[----:B------:R-:W-:Y:S05]  /*0300*/  @P1 BRA `(.L_x_6) ;  /* 0x0000000400101947 */ /* 0x000fea0003800000 */
[----:B------:R-:W-:-:S04]  /*0310*/  LOP3.LUT P1, RZ, R8, 0x7fffffff, RZ, 0xc0, !PT ;  /* 0x7fffffff08ff7812 */ /* 0x000fc8000782c0ff */
[----:B------:R-:W-:-:S13]  /*0320*/  PLOP3.LUT P0, PT, P0, P1, PT, 0x2f, 0xf2 ;  /* 0x0000000000f2781c */ /* 0x000fda0000702577 */
[----:B------:R-:W-:Y:S05]  /*0330*/  @P0 BRA `(.L_x_7) ;  /* 0x0000000000f80947 */ /* 0x000fea0003800000 */
[----:B------:R-:W-:Y:S02]  /*0340*/  ISETP.GE.AND P0, PT, R10, RZ, PT ;  /* 0x000000ff0a00720c */ /* 0x000fe40003f06270 */
[----:B------:R-:W-:-:S11]  /*0350*/  ISETP.GE.AND P1, PT, R11, RZ, PT ;  /* 0x000000ff0b00720c */ /* 0x000fd60003f26270 */
[----:B------:R-:W-:Y:S02]  /*0360*/  @P0 IMAD.MOV.U32 R9, RZ, RZ, RZ ;  /* 0x000000ffff090224 */ /* 0x000fe400078e00ff */
[----:B------:R-:W-:Y:S01]  /*0370*/  @!P0 FFMA R7, R0, 1.84467440737095516160e+19, RZ ;  /* 0x5f80000000078823 */ /* 0x000fe200000000ff */
[----:B------:R-:W-:Y:S02]  /*0380*/  @!P0 IMAD.MOV.U32 R9, RZ, RZ, -0x40 ;  /* 0xffffffc0ff098424 */ /* 0x000fe400078e00ff */
[----:B------:R-:W-:Y:S02]  /*0390*/  @!P1 FFMA R8, R3, 1.84467440737095516160e+19, RZ ;  /* 0x5f80000003089823 */ /* 0x000fe400000000ff */
[----:B------:R-:W-:-:S07]  /*03a0*/  @!P1 VIADD R9, R9, 0x40 ;  /* 0x0000004009099836 */ /* 0x000fce0000000000 */
.L_x_3:
[----:B------:R-:W-:Y:S01]  /*03b0*/  LEA R3, R6, 0xc0800000, 0x17 ;  /* 0xc080000006037811 */ /* 0x000fe200078eb8ff */
[----:B------:R-:W-:-:S04]  /*03c0*/  VIADD R5, R5, 0xffffff81 ;  /* 0xffffff8105057836 */ /* 0x000fc80000000000 */
[----:B------:R-:W-:Y:S01]  /*03d0*/  IMAD.IADD R3, R8, 0x1, -R3 ;  /* 0x0000000108037824 */ /* 0x000fe200078e0a03 */
[C---:B------:R-:W-:Y:S01]  /*03e0*/  IADD3 R6, PT, PT, R5.reuse, 0x7f, -R6 ;  /* 0x0000007f05067810 */ /* 0x040fe20007ffe806 */
[----:B------:R-:W-:Y:S02]  /*03f0*/  IMAD R0, R5, -0x800000, R7 ;  /* 0xff80000005007824 */ /* 0x000fe400078e0207 */
[----:B------:R-:W0:Y:S01]  /*0400*/  MUFU.RCP R8, R3 ;  /* 0x0000000300087308 */ /* 0x000e220000001000 */
[----:B------:R-:W-:Y:S01]  /*0410*/  FADD.FTZ R11, -R3, -RZ ;  /* 0x800000ff030b7221 */ /* 0x000fe20000010100 */
[----:B------:R-:W-:-:S03]  /*0420*/  IMAD.IADD R6, R6, 0x1, R9 ;  /* 0x0000000106067824 */ /* 0x000fc600078e0209 */
[----:B0-----:R-:W-:-:S04]  /*0430*/  FFMA R13, R8, R11, 1 ;  /* 0x3f800000080d7423 */ /* 0x001fc8000000000b */
[----:B------:R-:W-:-:S04]  /*0440*/  FFMA R10, R8, R13, R8 ;  /* 0x0000000d080a7223 */ /* 0x000fc80000000008 */
[----:B------:R-:W-:-:S04]  /*0450*/  FFMA R7, R0, R10, RZ ;  /* 0x0000000a00077223 */ /* 0x000fc800000000ff */
[----:B------:R-:W-:-:S04]  /*0460*/  FFMA R8, R11, R7, R0 ;  /* 0x000000070b087223 */ /* 0x000fc80000000000 */
[----:B------:R-:W-:-:S04]  /*0470*/  FFMA R7, R10, R8, R7 ;  /* 0x000000080a077223 */ /* 0x000fc80000000007 */
[----:B------:R-:W-:-:S04]  /*0480*/  FFMA R8, R11, R7, R0 ;  /* 0x000000070b087223 */ /* 0x000fc80000000000 */
[----:B------:R-:W-:-:S05]  /*0490*/  FFMA R0, R10, R8, R7 ;  /* 0x000000080a007223 */ /* 0x000fca0000000007 */
[----:B------:R-:W-:-:S04]  /*04a0*/  SHF.R.U32.HI R3, RZ, 0x17, R0 ;  /* 0x00000017ff037819 */ /* 0x000fc80000011600 */
[----:B------:R-:W-:-:S05]  /*04b0*/  LOP3.LUT R3, R3, 0xff, RZ, 0xc0, !PT ;  /* 0x000000ff03037812 */ /* 0x000fca00078ec0ff */
[----:B------:R-:W-:-:S04]  /*04c0*/  IMAD.IADD R9, R3, 0x1, R6 ;  /* 0x0000000103097824 */ /* 0x000fc800078e0206 */
[----:B------:R-:W-:-:S05]  /*04d0*/  VIADD R3, R9, 0xffffffff ;  /* 0xffffffff09037836 */ /* 0x000fca0000000000 */
[----:B------:R-:W-:-:S13]  /*04e0*/  ISETP.GE.U32.AND P0, PT, R3, 0xfe, PT ;  /* 0x000000fe0300780c */ /* 0x000fda0003f06070 */
[----:B------:R-:W-:Y:S05]  /*04f0*/  @!P0 BRA `(.L_x_8) ;  /* 0x0000000000808947 */ /* 0x000fea0003800000 */
[----:B------:R-:W-:-:S13]  /*0500*/  ISETP.GT.AND P0, PT, R9, 0xfe, PT ;  /* 0x000000fe0900780c */ /* 0x000fda0003f04270 */
[----:B------:R-:W-:Y:S05]  /*0510*/  @P0 BRA `(.L_x_9) ;  /* 0x00000000006c0947 */ /* 0x000fea0003800000 */
[----:B------:R-:W-:-:S13]  /*0520*/  ISETP.GE.AND P0, PT, R9, 0x1, PT ;  /* 0x000000010900780c */ /* 0x000fda0003f06270 */
[----:B------:R-:W-:Y:S05]  /*0530*/  @P0 BRA `(.L_x_10) ;  /* 0x0000000000980947 */ /* 0x000fea0003800000 */
[----:B------:R-:W-:Y:S02]  /*0540*/  ISETP.GE.AND P0, PT, R9, -0x18, PT ;  /* 0xffffffe80900780c */ /* 0x000fe40003f06270 */
[----:B------:R-:W-:-:S11]  /*0550*/  LOP3.LUT R0, R0, 0x80000000, RZ, 0xc0, !PT ;  /* 0x8000000000007812 */ /* 0x000fd600078ec0ff */
[----:B------:R-:W-:Y:S05]  /*0560*/  @!P0 BRA `(.L_x_10) ;  /* 0x00000000008c8947 */ /* 0x000fea0003800000 */
[CCC-:B------:R-:W-:Y:S01]  /*0570*/  FFMA.RZ R3, R10.reuse, R8.reuse, R7.reuse ;  /* 0x000000080a037223 */ /* 0x1c0fe2000000c007 */
[CCC-:B------:R-:W-:Y:S01]  /*0580*/  FFMA.RM R6, R10.reuse, R8.reuse, R7.reuse ;  /* 0x000000080a067223 */ /* 0x1c0fe20000004007 */
[C---:B------:R-:W-:Y:S02]  /*0590*/  ISETP.NE.AND P2, PT, R9.reuse, RZ, PT ;  /* 0x000000ff0900720c */ /* 0x040fe40003f45270 */
[----:B------:R-:W-:Y:S02]  /*05a0*/  ISETP.NE.AND P1, PT, R9, RZ, PT ;  /* 0x000000ff0900720c */ /* 0x000fe40003f25270 */
[----:B------:R-:W-:Y:S01]  /*05b0*/  LOP3.LUT R5, R3, 0x7fffff, RZ, 0xc0, !PT ;  /* 0x007fffff03057812 */ /* 0x000fe200078ec0ff */
[----:B------:R-:W-:Y:S01]  /*05c0*/  FFMA.RP R3, R10, R8, R7 ;  /* 0x000000080a037223 */ /* 0x000fe20000008007 */
[----:B------:R-:W-:Y:S02]  /*05d0*/  VIADD R8, R9, 0x20 ;  /* 0x0000002009087836 */ /* 0x000fe40000000000 */
[----:B------:R-:W-:Y:S01]  /*05e0*/  LOP3.LUT R5, R5, 0x800000, RZ, 0xfc, !PT ;  /* 0x0080000005057812 */ /* 0x000fe200078efcff */
[----:B------:R-:W-:Y:S01]  /*05f0*/  IMAD.MOV R7, RZ, RZ, -R9 ;  /* 0x000000ffff077224 */ /* 0x000fe200078e0a09 */
[----:B------:R-:W-:-:S02]  /*0600*/  FSETP.NEU.FTZ.AND P0, PT, R3, R6, PT ;  /* 0x000000060300720b */ /* 0x000fc40003f1d000 */
[----:B------:R-:W-:Y:S02]  /*0610*/  SHF.L.U32 R8, R5, R8, RZ ;  /* 0x0000000805087219 */ /* 0x000fe400000006ff */
[----:B------:R-:W-:Y:S02]  /*0620*/  SEL R6, R7, RZ, P2 ;  /* 0x000000ff07067207 */ /* 0x000fe40001000000 */
[----:B------:R-:W-:Y:S02]  /*0630*/  ISETP.NE.AND P1, PT, R8, RZ, P1 ;  /* 0x000000ff0800720c */ /* 0x000fe40000f25270 */
[----:B------:R-:W-:Y:S02]  /*0640*/  SHF.R.U32.HI R6, RZ, R6, R5 ;  /* 0x00000006ff067219 */ /* 0x000fe40000011605 */
[----:B------:R-:W-:Y:S02]  /*0650*/  PLOP3.LUT P0, PT, P0, P1, PT, 0xf8, 0x8f ;  /* 0x00000000008f781c */ /* 0x000fe40000703f70 */
[----:B------:R-:W-:-:S02]  /*0660*/  SHF.R.U32.HI R8, RZ, 0x1, R6 ;  /* 0x00000001ff087819 */ /* 0x000fc40000011606 */
[----:B------:R-:W-:-:S04]  /*0670*/  SEL R3, RZ, 0x1, !P0 ;  /* 0x00000001ff037807 */ /* 0x000fc80004000000 */
[----:B------:R-:W-:-:S04]  /*0680*/  LOP3.LUT R3, R3, 0x1, R8, 0xf8, !PT ;  /* 0x0000000103037812 */ /* 0x000fc800078ef808 */
[----:B------:R-:W-:-:S05]  /*0690*/  LOP3.LUT R3, R3, R6, RZ, 0xc0, !PT ;  /* 0x0000000603037212 */ /* 0x000fca00078ec0ff */
[----:B------:R-:W-:-:S05]  /*06a0*/  IMAD.IADD R3, R8, 0x1, R3 ;  /* 0x0000000108037824 */ /* 0x000fca00078e0203 */
[----:B------:R-:W-:Y:S01]  /*06b0*/  LOP3.LUT R0, R3, R0, RZ, 0xfc, !PT ;  /* 0x0000000003007212 */ /* 0x000fe200078efcff */
[----:B------:R-:W-:Y:S06]  /*06c0*/  BRA `(.L_x_10) ;  /* 0x0000000000347947 */ /* 0x000fec0003800000 */
.L_x_9:
[----:B------:R-:W-:-:S04]  /*06d0*/  LOP3.LUT R0, R0, 0x80000000, RZ, 0xc0, !PT ;  /* 0x8000000000007812 */ /* 0x000fc800078ec0ff */
[----:B------:R-:W-:Y:S01]  /*06e0*/  LOP3.LUT R0, R0, 0x7f800000, RZ, 0xfc, !PT ;  /* 0x7f80000000007812 */ /* 0x000fe200078efcff */
[----:B------:R-:W-:Y:S06]  /*06f0*/  BRA `(.L_x_10) ;  /* 0x0000000000287947 */ /* 0x000fec0003800000 */
.L_x_8:
[----:B------:R-:W-:Y:S01]  /*0700*/  IMAD R0, R6, 0x800000, R0 ;  /* 0x0080000006007824 */ /* 0x000fe200078e0200 */
[----:B------:R-:W-:Y:S06]  /*0710*/  BRA `(.L_x_10) ;  /* 0x0000000000207947 */ /* 0x000fec0003800000 */
.L_x_7:
[----:B------:R-:W-:-:S04]  /*0720*/  LOP3.LUT R0, R8, 0x80000000, R7, 0x48, !PT ;  /* 0x8000000008007812 */ /* 0x000fc800078e4807 */
[----:B------:R-:W-:Y:S01]  /*0730*/  LOP3.LUT R0, R0, 0x7f800000, RZ, 0xfc, !PT ;  /* 0x7f80000000007812 */ /* 0x000fe200078efcff */
[----:B------:R-:W-:Y:S06]  /*0740*/  BRA `(.L_x_10) ;  /* 0x0000000000147947 */ /* 0x000fec0003800000 */
.L_x_6:
[----:B------:R-:W-:Y:S01]  /*0750*/  LOP3.LUT R0, R8, 0x80000000, R7, 0x48, !PT ;  /* 0x8000000008007812 */ /* 0x000fe200078e4807 */
[----:B------:R-:W-:Y:S06]  /*0760*/  BRA `(.L_x_10) ;  /* 0x00000000000c7947 */ /* 0x000fec0003800000 */
.L_x_5:
[----:B------:R-:W0:Y:S01]  /*0770*/  MUFU.RSQ R0, -QNAN ;  /* 0xffc0000000007908 */ /* 0x000e220000001400 */
[----:B------:R-:W-:Y:S05]  /*0780*/  BRA `(.L_x_10) ;  /* 0x0000000000047947 */ /* 0x000fea0003800000 */
.L_x_4:
[----:B------:R-:W-:-:S07]  /*0790*/  FADD.FTZ R0, R0, R3 ;  /* 0x0000000300007221 */ /* 0x000fce0000010000 */
.L_x_10:
[----:B------:R-:W-:-:S04]  /*07a0*/  IMAD.MOV.U32 R5, RZ, RZ, 0x0 ;  /* 0x00000000ff057424 */ /* 0x000fc800078e00ff */
[----:B0-----:R-:W-:Y:S05]  /*07b0*/  RET.REL.NODEC R4 `(_Z10div_devicePKiPfi) ;  /* 0xfffffff804107950 */ /* 0x001fea0003c3ffff */
.L_x_11:
        /* <DEDUP_REMOVED lines=12> */
.L_x_23:


//--------------------- .text._Z10sqr_devicePKiPx --------------------------
	.section	.text._Z10sqr_devicePKiPx,"ax",@progbits
	.align	128
        .global         _Z10sqr_devicePKiPx
        .type           _Z10sqr_devicePKiPx,@function
        .size           _Z10sqr_devicePKiPx,(.L_x_27 - _Z10sqr_devicePKiPx)
        .other          _Z10sqr_devicePKiPx,@"STO_CUDA_ENTRY STV_DEFAULT"
_Z10sqr_devicePKiPx:
.text._Z10sqr_devicePKiPx:
[----:B------:R-:W-:Y:S01]  /*0000*/  LDC R1, c[0x0][0x37c] ;  /* 0x0000df00ff017b82 */ /* 0x000fe20000000800 */
[----:B------:R-:W0:Y:S07]  /*0010*/  S2R R5, SR_CTAID.X ;  /* 0x0000000000057919 */ /* 0x000e2e0000002500 */
[----:B------:R-:W0:Y:S01]  /*0020*/  LDC.64 R2, c[0x0][0x380] ;  /* 0x0000e000ff027b82 */ /* 0x000e220000000a00 */
[----:B------:R-:W1:Y:S07]  /*0030*/  LDCU.64 UR4, c[0x0][0x358] ;  /* 0x00006b00ff0477ac */ /* 0x000e6e0008000a00 */
[----:B------:R-:W2:Y:S01]  /*0040*/  LDC.64 R6, c[0x0][0x388] ;  /* 0x0000e200ff067b82 */ /* 0x000ea20000000a00 */
[----:B0-----:R-:W-:-:S06]  /*0050*/  IMAD.WIDE.U32 R2, R5, 0x4, R2 ;  /* 0x0000000405027825 */ /* 0x001fcc00078e0002 */
[----:B-1----:R-:W3:Y:S01]  /*0060*/  LDG.E R2, desc[UR4][R2.64] ;  /* 0x0000000402027981 */ /* 0x002ee2000c1e1900 */
[----:B--2---:R-:W-:-:S04]  /*0070*/  IMAD.WIDE.U32 R6, R5, 0x8, R6 ;  /* 0x0000000805067825 */ /* 0x004fc800078e0006 */
[----:B---3--:R-:W-:-:S05]  /*0080*/  IMAD.WIDE R4, R2, R2, RZ ;  /* 0x0000000202047225 */ /* 0x008fca00078e02ff */
[----:B------:R-:W-:Y:S01]  /*0090*/  STG.E.64 desc[UR4][R6.64], R4 ;  /* 0x0000000406007986 */ /* 0x000fe2000c101b04 */
[----:B------:R-:W-:Y:S05]  /*00a0*/  EXIT ;  /* 0x000000000000794d */ /* 0x000fea0003800000 */
.L_x_12:
        /* <DEDUP_REMOVED lines=13> */
.L_x_27:


//--------------------- .text._Z10fmt_devicePKiPii --------------------------
	.section	.text._Z10fmt_devicePKiPii,"ax",@progbits
	.align	128
        .global         _Z10fmt_devicePKiPii
        .type           _Z10fmt_devicePKiPii,@function
        .size           _Z10fmt_devicePKiPii,(.L_x_28 - _Z10fmt_devicePKiPii)
        .other          _Z10fmt_devicePKiPii,@"STO_CUDA_ENTRY STV_DEFAULT"
_Z10fmt_devicePKiPii:
.text._Z10fmt_devicePKiPii:
[----:B------:R-:W-:Y:S01]  /*0000*/  LDC R1, c[0x0][0x37c] ;  /* 0x0000df00ff017b82 */ /* 0x000fe20000000800 */
[----:B------:R-:W0:Y:S07]  /*0010*/  S2R R9, SR_CTAID.X ;  /* 0x0000000000097919 */ /* 0x000e2e0000002500 */
[----:B------:R-:W1:Y:S01]  /*0020*/  LDC R0, c[0x0][0x390] ;  /* 0x0000e400ff007b82 */ /* 0x000e620000000800 */
[----:B------:R-:W-:Y:S01]  /*0030*/  HFMA2 R3, -RZ, RZ, 0, 5.9604644775390625e-08 ;  /* 0x00000001ff037431 */ /* 0x000fe200000001ff */
[----:B------:R-:W2:Y:S04]  /*0040*/  LDCU.64 UR4, c[0x0][0x358] ;  /* 0x00006b00ff0477ac */ /* 0x000ea80008000a00 */
[----:B-1----:R-:W-:-:S04]  /*0050*/  SHF.L.U32 R0, R3, R0, RZ ;  /* 0x0000000003007219 */ /* 0x002fc800000006ff */
[----:B0-----:R-:W-:-:S13]  /*0060*/  LOP3.LUT P0, RZ, R0, R9, RZ, 0xc0, !PT ;  /* 0x0000000900ff7212 */ /* 0x001fda000780c0ff */
[----:B--2---:R-:W-:Y:S05]  /*0070*/  @P0 BRA `(.L_x_13) ;  /* 0x00000000001c0947 */ /* 0x004fea0003800000 */
[----:B------:R-:W0:Y:S08]  /*0080*/  LDC.64 R2, c[0x0][0x380] ;  /* 0x0000e000ff027b82 */ /* 0x000e300000000a00 */
[----:B------:R-:W1:Y:S01]  /*0090*/  LDC.64 R4, c[0x0][0x388] ;  /* 0x0000e200ff047b82 */ /* 0x000e620000000a00 */
[----:B0-----:R-:W-:-:S06]  /*00a0*/  IMAD.WIDE.U32 R2, R9, 0x4, R2 ;  /* 0x0000000409027825 */ /* 0x001fcc00078e0002 */
[----:B------:R-:W2:Y:S01]  /*00b0*/  LDG.E R3, desc[UR4][R2.64] ;  /* 0x0000000402037981 */ /* 0x000ea2000c1e1900 */
[----:B-1----:R-:W-:-:S05]  /*00c0*/  IMAD.WIDE.U32 R4, R9, 0x4, R4 ;  /* 0x0000000409047825 */ /* 0x002fca00078e0004 */
[----:B--2---:R-:W-:Y:S01]  /*00d0*/  STG.E desc[UR4][R4.64], R3 ;  /* 0x0000000304007986 */ /* 0x004fe2000c101904 */
[----:B------:R-:W-:Y:S05]  /*00e0*/  EXIT ;  /* 0x000000000000794d */ /* 0x000fea0003800000 */
.L_x_13:
[----:B------:R-:W0:Y:S01]  /*00f0*/  LDC.64 R2, c[0x0][0x380] ;  /* 0x0000e000ff027b82 */ /* 0x000e220000000a00 */
[----:B------:R-:W-:Y:S01]  /*0100*/  LOP3.LUT R7, R0, R9, RZ, 0x3c, !PT ;  /* 0x0000000900077212 */ /* 0x000fe200078e3cff */
[----:B0-----:R-:W-:-:S04]  /*0110*/  IMAD.WIDE.U32 R4, R9, 0x4, R2 ;  /* 0x0000000409047825 */ /* 0x001fc800078e0002 */
[----:B------:R-:W-:Y:S02]  /*0120*/  IMAD.WIDE.U32 R2, R7, 0x4, R2 ;  /* 0x0000000407027825 */ /* 0x000fe400078e0002 */
[----:B------:R-:W2:Y:S01]  /*0130*/  LDG.E R4, desc[UR4][R4.64] ;  /* 0x0000000404047981 */ /* 0x000ea2000c1e1900 */
[----:B------:R-:W0:Y:S03]  /*0140*/  LDC.64 R6, c[0x0][0x388] ;  /* 0x0000e200ff067b82 */ /* 0x000e260000000a00 */
[----:B------:R-:W2:Y:S01]  /*0150*/  LDG.E R3, desc[UR4][R2.64] ;  /* 0x0000000402037981 */ /* 0x000ea2000c1e1900 */
[----:B0-----:R-:W-:Y:S01]  /*0160*/  IMAD.WIDE.U32 R6, R9, 0x4, R6 ;  /* 0x0000000409067825 */ /* 0x001fe200078e0006 */
[----:B--2---:R-:W-:-:S05]  /*0170*/  LOP3.LUT R9, R3, R4, RZ, 0x3c, !PT ;  /* 0x0000000403097212 */ /* 0x004fca00078e3cff */
[----:B------:R-:W-:Y:S01]  /*0180*/  STG.E desc[UR4][R6.64], R9 ;  /* 0x0000000906007986 */ /* 0x000fe2000c101904 */
[----:B------:R-:W-:Y:S05]  /*0190*/  EXIT ;  /* 0x000000000000794d */ /* 0x000fea0003800000 */
.L_x_14:
        /* <DEDUP_REMOVED lines=14> */
.L_x_28:


//--------------------- .text._Z10fft_devicePKxPxi --------------------------
	.section	.text._Z10fft_devicePKxPxi,"ax",@progbits
	.align	128
        .global         _Z10fft_devicePKxPxi
        .type           _Z10fft_devicePKxPxi,@function
        .size           _Z10fft_devicePKxPxi,(.L_x_29 - _Z10fft_devicePKxPxi)
        .other          _Z10fft_devicePKxPxi,@"STO_CUDA_ENTRY STV_DEFAULT"
_Z10fft_devicePKxPxi:
.text._Z10fft_devicePKxPxi:
        /* <DEDUP_REMOVED lines=8> */
[----:B------:R-:W0:Y:S01]  /*0080*/  LDC.64 R4, c[0x0][0x380] ;  /* 0x0000e000ff047b82 */ /* 0x000e220000000a00 */
[----:B------:R-:W-:Y:S01]  /*0090*/  LOP3.LUT R7, R7, R0, RZ, 0x3c, !PT ;  /* 0x0000000007077212 */ /* 0x000fe200078e3cff */
[----:B0-----:R-:W-:-:S04]  /*00a0*/  IMAD.WIDE.U32 R2, R0, 0x8, R4 ;  /* 0x0000000800027825 */ /* 0x001fc800078e0004 */
[----:B------:R-:W-:Y:S02]  /*00b0*/  IMAD.WIDE.U32 R4, R7, 0x8, R4 ;  /* 0x0000000807047825 */ /* 0x000fe400078e0004 */
[----:B------:R-:W2:Y:S01]  /*00c0*/  LDG.E.64 R2, desc[UR4][R2.64] ;  /* 0x0000000402027981 */ /* 0x000ea2000c1e1b00 */
[----:B------:R-:W0:Y:S03]  /*00d0*/  LDC.64 R6, c[0x0][0x388] ;  /* 0x0000e200ff067b82 */ /* 0x000e260000000a00 */
[----:B------:R-:W2:Y:S01]  /*00e0*/  LDG.E.64 R4, desc[UR4][R4.64] ;  /* 0x0000000404047981 */ /* 0x000ea2000c1e1b00 */
[----:B0-----:R-:W-:Y:S01]  /*00f0*/  IMAD.WIDE.U32 R6, R0, 0x8, R6 ;  /* 0x0000000800067825 */ /* 0x001fe200078e0006 */
[----:B--2---:R-:W-:-:S04]  /*0100*/  IADD3 R8, P0, PT, R2, R4, RZ ;  /* 0x0000000402087210 */ /* 0x004fc80007f1e0ff */
[----:B------:R-:W-:-:S05]  /*0110*/  IADD3.X R9, PT, PT, R3, R5, RZ, P0, !PT ;  /* 0x0000000503097210 */ /* 0x000fca00007fe4ff */
[----:B------:R-:W-:Y:S01]  /*0120*/  STG.E.64 desc[UR4][R6.64], R8 ;  /* 0x0000000806007986 */ /* 0x000fe2000c101b04 */
[----:B------:R-:W-:Y:S05]  /*0130*/  EXIT ;  /* 0x000000000000794d */ /* 0x000fea0003800000 */
.L_x_15:
[----:B------:R-:W0:Y:S01]  /*0140*/  LDC.64 R2, c[0x0][0x380] ;  /* 0x0000e000ff027b82 */ /* 0x000e220000000a00 */
[----:B------:R-:W-:-:S07]  /*0150*/  LOP3.LUT R5, R7, R0, RZ, 0x3c, !PT ;  /* 0x0000000007057212 */ /* 0x000fce00078e3cff */
[----:B------:R-:W1:Y:S01]  /*0160*/  LDC.64 R8, c[0x0][0x388] ;  /* 0x0000e200ff087b82 */ /* 0x000e620000000a00 */
[----:B0-----:R-:W-:-:S04]  /*0170*/  IMAD.WIDE.U32 R4, R5, 0x8, R2 ;  /* 0x0000000805047825 */ /* 0x001fc800078e0002 */
[C---:B------:R-:W-:Y:S02]  /*0180*/  IMAD.WIDE.U32 R6, R0.reuse, 0x8, R2 ;  /* 0x0000000800067825 */ /* 0x040fe400078e0002 */
[----:B------:R-:W2:Y:S04]  /*0190*/  LDG.E.64 R4, desc[UR4][R4.64] ;  /* 0x0000000404047981 */ /* 0x000ea8000c1e1b00 */
[----:B------:R-:W2:Y:S01]  /*01a0*/  LDG.E.64 R2, desc[UR4][R6.64] ;  /* 0x0000000406027981 */ /* 0x000ea2000c1e1b00 */
[----:B-1----:R-:W-:Y:S01]  /*01b0*/  IMAD.WIDE.U32 R8, R0, 0x8, R8 ;  /* 0x0000000800087825 */ /* 0x002fe200078e0008 */
[----:B--2---:R-:W-:-:S04]  /*01c0*/  IADD3 R2, P0, PT, R2, -R4, RZ ;  /* 0x8000000402027210 */ /* 0x004fc80007f1e0ff */
[----:B------:R-:W-:-:S05]  /*01d0*/  IADD3.X R3, PT, PT, R3, ~R5, RZ, P0, !PT ;  /* 0x8000000503037210 */ /* 0x000fca00007fe4ff */
[----:B------:R-:W-:Y:S01]  /*01e0*/  STG.E.64 desc[UR4][R8.64], R2 ;  /* 0x0000000208007986 */ /* 0x000fe2000c101b04 */
[----:B------:R-:W-:Y:S05]  /*01f0*/  EXIT ;  /* 0x000000000000794d */ /* 0x000fea0003800000 */
.L_x_16:
        /* <DEDUP_REMOVED lines=16> */
.L_x_29:


//--------------------- .text._Z10fft_devicePKiPii --------------------------
	.section	.text._Z10fft_devicePKiPii,"ax",@progbits
	.align	128
        .global         _Z10fft_devicePKiPii
        .type           _Z10fft_devicePKiPii,@function
        .size           _Z10fft_devicePKiPii,(.L_x_30 - _Z10fft_devicePKiPii)
        .other          _Z10fft_devicePKiPii,@"STO_CUDA_ENTRY STV_DEFAULT"
_Z10fft_devicePKiPii:
.text._Z10fft_devicePKiPii:
        /* <DEDUP_REMOVED lines=16> */
[----:B--2---:R-:W-:-:S05]  /*0100*/  IADD3 R9, PT, PT, R2, R5, RZ ;  /* 0x0000000502097210 */ /* 0x004fca0007ffe0ff */
[----:B------:R-:W-:Y:S01]  /*0110*/  STG.E desc[UR4][R6.64], R9 ;  /* 0x0000000906007986 */ /* 0x000fe2000c101904 */
[----:B------:R-:W-:Y:S05]  /*0120*/  EXIT ;  /* 0x000000000000794d */ /* 0x000fea0003800000 */
.L_x_17:
        /* <DEDUP_REMOVED lines=8> */
[----:B--2---:R-:W-:-:S05]  /*01b0*/  IADD3 R9, PT, PT, R4, -R3, RZ ;  /* 0x8000000304097210 */ /* 0x004fca0007ffe0ff */
[----:B------:R-:W-:Y:S01]  /*01c0*/  STG.E desc[UR4][R6.64], R9 ;  /* 0x0000000906007986 */ /* 0x000fe2000c101904 */
[----:B------:R-:W-:Y:S05]  /*01d0*/  EXIT ;  /* 0x000000000000794d */ /* 0x000fea0003800000 */
.L_x_18:
        /* <DEDUP_REMOVED lines=10> */
.L_x_30:


//--------------------- .text._Z17evaluate_functionPjj --------------------------
	.section	.text._Z17evaluate_functionPjj,"ax",@progbits
	.align	128
        .global         _Z17evaluate_functionPjj
        .type           _Z17evaluate_functionPjj,@function
        .size           _Z17evaluate_functionPjj,(.L_x_31 - _Z17evaluate_functionPjj)
        .other          _Z17evaluate_functionPjj,@"STO_CUDA_ENTRY STV_DEFAULT"
_Z17evaluate_functionPjj:
.text._Z17evaluate_functionPjj:
[----:B------:R-:W-:Y:S08]  /*0000*/  LDC R1, c[0x0][0x37c] ;  /* 0x0000df00ff017b82 */ /* 0x000ff00000000800 */
[----:B------:R-:W0:Y:S01]  /*0010*/  LDC.64 R12, c[0x4][0x8] ;  /* 0x01000200ff0c7b82 */ /* 0x000e220000000a00 */
[----:B------:R-:W0:Y:S01]  /*0020*/  LDCU.64 UR6, c[0x0][0x358] ;  /* 0x00006b00ff0677ac */ /* 0x000e220008000a00 */
[----:B------:R-:W1:Y:S01]  /*0030*/  S2R R2, SR_CTAID.X ;  /* 0x0000000000027919 */ /* 0x000e620000002500 */
[----:B------:R-:W2:Y:S01]  /*0040*/  LDCU UR8, c[0x0][0x388] ;  /* 0x00007100ff0877ac */ /* 0x000ea20008000800 */
[----:B0-----:R-:W3:Y:S01]  /*0050*/  LDG.E R3, desc[UR6][R12.64] ;  /* 0x000000060c037981 */ /* 0x001ee2000c1e1900 */
[----:B------:R-:W-:Y:S01]  /*0060*/  IMAD.MOV.U32 R0, RZ, RZ, 0x1 ;  /* 0x00000001ff007424 */ /* 0x000fe200078e00ff */
[----:B------:R-:W-:Y:S01]  /*0070*/  UMOV UR4, URZ ;  /* 0x000000ff00047c82 */ /* 0x000fe20008000000 */
[----:B-1----:R-:W-:-:S02]  /*0080*/  IMAD.MOV.U32 R21, RZ, RZ, R2 ;  /* 0x000000ffff157224 */ /* 0x002fc400078e0002 */
[C---:B---3--:R-:W-:Y:S02]  /*0090*/  IMAD.SHL.U32 R5, R3.reuse, 0x8000, RZ ;  /* 0x0000800003057824 */ /* 0x048fe400078e00ff */
[C---:B------:R-:W-:Y:S02]  /*00a0*/  IMAD.SHL.U32 R6, R3.reuse, 0x4000, RZ ;  /* 0x0000400003067824 */ /* 0x040fe400078e00ff */
[C---:B------:R-:W-:Y:S02]  /*00b0*/  IMAD.SHL.U32 R7, R3.reuse, 0x2000, RZ ;  /* 0x0000200003077824 */ /* 0x040fe400078e00ff */
[C---:B------:R-:W-:Y:S02]  /*00c0*/  IMAD.SHL.U32 R8, R3.reuse, 0x1000, RZ ;  /* 0x0000100003087824 */ /* 0x040fe400078e00ff */
[C---:B------:R-:W-:Y:S02]  /*00d0*/  IMAD.SHL.U32 R9, R3.reuse, 0x800, RZ ;  /* 0x0000080003097824 */ /* 0x040fe400078e00ff */
[----:B------:R-:W-:-:S02]  /*00e0*/  IMAD.SHL.U32 R10, R3, 0x400, RZ ;  /* 0x00000400030a7824 */ /* 0x000fc400078e00ff */
[C---:B------:R-:W-:Y:S02]  /*00f0*/  IMAD.SHL.U32 R11, R3.reuse, 0x200, RZ ;  /* 0x00000200030b7824 */ /* 0x040fe400078e00ff */
[C---:B------:R-:W-:Y:S02]  /*0100*/  IMAD.SHL.U32 R12, R3.reuse, 0x100, RZ ;  /* 0x00000100030c7824 */ /* 0x040fe400078e00ff */
[C---:B------:R-:W-:Y:S02]  /*0110*/  IMAD.SHL.U32 R13, R3.reuse, 0x80, RZ ;  /* 0x00000080030d7824 */ /* 0x040fe400078e00ff */
[C---:B------:R-:W-:Y:S02]  /*0120*/  IMAD.SHL.U32 R14, R3.reuse, 0x40, RZ ;  /* 0x00000040030e7824 */ /* 0x040fe400078e00ff */
[C---:B------:R-:W-:Y:S02]  /*0130*/  IMAD.SHL.U32 R15, R3.reuse, 0x20, RZ ;  /* 0x00000020030f7824 */ /* 0x040fe400078e00ff */
[----:B------:R-:W-:-:S02]  /*0140*/  IMAD.SHL.U32 R16, R3, 0x10, RZ ;  /* 0x0000001003107824 */ /* 0x000fc400078e00ff */
[C---:B------:R-:W-:Y:S02]  /*0150*/  IMAD.SHL.U32 R17, R3.reuse, 0x8, RZ ;  /* 0x0000000803117824 */ /* 0x040fe400078e00ff */
[C---:B------:R-:W-:Y:S02]  /*0160*/  IMAD.SHL.U32 R18, R3.reuse, 0x4, RZ ;  /* 0x0000000403127824 */ /* 0x040fe400078e00ff */
[----:B--2---:R-:W-:-:S07]  /*0170*/  IMAD.SHL.U32 R19, R3, 0x2, RZ ;  /* 0x0000000203137824 */ /* 0x004fce00078e00ff */
.L_x_20:
[C---:B------:R-:W-:Y:S01]  /*0180*/  IMAD.SHL.U32 R22, R21.reuse, 0x40000000, RZ ;  /* 0x4000000015167824 */ /* 0x040fe200078e00ff */
[C---:B------:R-:W-:Y:S01]  /*0190*/  LOP3.LUT R20, R21.reuse, 0x1, RZ, 0xc0, !PT ;  /* 0x0000000115147812 */ /* 0x040fe200078ec0ff */
[C---:B------:R-:W-:Y:S01]  /*01a0*/  IMAD.SHL.U32 R4, R21.reuse, 0x2, RZ ;  /* 0x0000000215047824 */ /* 0x040fe200078e00ff */
[----:B------:R-:W-:Y:S01]  /*01b0*/  USHF.R.U32.HI UR5, URZ, UR4, UR8 ;  /* 0x00000004ff057299 */ /* 0x000fe20008011608 */
[C---:B------:R-:W-:Y:S01]  /*01c0*/  IMAD.SHL.U32 R25, R21.reuse, 0x8, RZ ;  /* 0x0000000815197824 */ /* 0x040fe200078e00ff */
[----:B------:R-:W-:Y:S01]  /*01d0*/  SHF.R.S32.HI R23, RZ, 0x1f, R22 ;  /* 0x0000001fff177819 */ /* 0x000fe20000011416 */
[----:B------:R-:W-:Y:S01]  /*01e0*/  IMAD.MOV R20, RZ, RZ, -R20 ;  /* 0x000000ffff147224 */ /* 0x000fe200078e0a14 */
[----:B------:R-:W-:Y:S01]  /*01f0*/  ULOP3.LUT UR5, UR5, 0x1, URZ, 0xc0, !UPT ;  /* 0x0000000105057892 */ /* 0x000fe2000f8ec0ff */
[----:B------:R-:W-:Y:S01]  /*0200*/  IMAD.SHL.U32 R22, R21, 0x20000000, RZ ;  /* 0x2000000015167824 */ /* 0x000fe200078e00ff */
[----:B------:R-:W-:Y:S01]  /*0210*/  LOP3.LUT R4, R23, R4, RZ, 0xc0, !PT ;  /* 0x0000000417047212 */ /* 0x000fe200078ec0ff */
[----:B------:R-:W-:Y:S01]  /*0220*/  IMAD.SHL.U32 R23, R21, 0x4, RZ ;  /* 0x0000000415177824 */ /* 0x000fe200078e00ff */
[----:B------:R-:W-:-:S02]  /*0230*/  UISETP.NE.U32.AND UP0, UPT, UR5, 0x1, UPT ;  /* 0x000000010500788c */ /* 0x000fc4000bf05070 */
[----:B------:R-:W-:Y:S01]  /*0240*/  LOP3.LUT R4, R4, R20, R21, 0x78, !PT ;  /* 0x0000001404047212 */ /* 0x000fe200078e7815 */
[----:B------:R-:W-:Y:S01]  /*0250*/  IMAD.SHL.U32 R20, R21, 0x10000000, RZ ;  /* 0x1000000015147824 */ /* 0x000fe200078e00ff */
[----:B------:R-:W-:Y:S01]  /*0260*/  SHF.R.S32.HI R22, RZ, 0x1f, R22 ;  /* 0x0000001fff167819 */ /* 0x000fe20000011416 */
[----:B------:R-:W-:-:S03]  /*0270*/  UIADD3 UR4, UPT, UPT, UR4, 0x1, URZ ;  /* 0x0000000104047890 */ /* 0x000fc6000fffe0ff */
[----:B------:R-:W-:Y:S01]  /*0280*/  SHF.R.S32.HI R20, RZ, 0x1f, R20 ;  /* 0x0000001fff147819 */ /* 0x000fe20000011414 */
[----:B------:R-:W-:Y:S01]  /*0290*/  UISETP.NE.AND UP1, UPT, UR4, 0x20, UPT ;  /* 0x000000200400788c */ /* 0x000fe2000bf25270 */
[----:B------:R-:W-:Y:S01]  /*02a0*/  LOP3.LUT R4, R4, R22, R23, 0x78, !PT ;  /* 0x0000001604047212 */ /* 0x000fe200078e7817 */
[C---:B------:R-:W-:Y:S02]  /*02b0*/  IMAD.SHL.U32 R22, R21.reuse, 0x8000000, RZ ;  /* 0x0800000015167824 */ /* 0x040fe400078e00ff */
[C---:B------:R-:W-:Y:S01]  /*02c0*/  IMAD.SHL.U32 R23, R21.reuse, 0x10, RZ ;  /* 0x0000001015177824 */ /* 0x040fe200078e00ff */
[----:B------:R-:W-:Y:S01]  /*02d0*/  LOP3.LUT R4, R4, R20, R25, 0x78, !PT ;  /* 0x0000001404047212 */ /* 0x000fe200078e7819 */
[C---:B------:R-:W-:Y:S01]  /*02e0*/  IMAD.SHL.U32 R20, R21.reuse, 0x4000000, RZ ;  /* 0x0400000015147824 */ /* 0x040fe200078e00ff */
[----:B------:R-:W-:Y:S01]  /*02f0*/  SHF.R.S32.HI R22, RZ, 0x1f, R22 ;  /* 0x0000001fff167819 */ /* 0x000fe20000011416 */
[----:B------:R-:W-:-:S03]  /*0300*/  IMAD.SHL.U32 R25, R21, 0x20, RZ ;  /* 0x0000002015197824 */ /* 0x000fc600078e00ff */
[----:B------:R-:W-:Y:S02]  /*0310*/  SHF.R.S32.HI R20, RZ, 0x1f, R20 ;  /* 0x0000001fff147819 */ /* 0x000fe40000011414 */
        /* <DEDUP_REMOVED lines=36> */
[C---:B------:R-:W-:Y:S01]  /*0560*/  IMAD.U32 R20, R21.reuse, 0x10000, RZ ;  /* 0x0001000015147824 */ /* 0x040fe200078e00ff */
[----:B------:R-:W-:Y:S01]  /*0570*/  SHF.R.S32.HI R22, RZ, 0x1f, R22 ;  /* 0x0000001fff167819 */ /* 0x000fe20000011416 */
[----:B------:R-:W-:-:S03]  /*0580*/  IMAD.SHL.U32 R25, R21, 0x8000, RZ ;  /* 0x0000800015197824 */ /* 0x000fc600078e00ff */
[----:B------:R-:W-:Y:S02]  /*0590*/  SHF.R.S32.HI R20, RZ, 0x1f, R20 ;  /* 0x0000001fff147819 */ /* 0x000fe40000011414 */
[----:B------:R-:W-:-:S04]  /*05a0*/  LOP3.LUT R4, R4, R22, R23, 0x78, !PT ;  /* 0x0000001604047212 */ /* 0x000fc800078e7817 */
[----:B------:R-:W-:-:S04]  /*05b0*/  LOP3.LUT R4, R4, R20, R25, 0x78, !PT ;  /* 0x0000001404047212 */ /* 0x000fc800078e7819 */
[----:B------:R-:W-:-:S04]  /*05c0*/  SHF.R.S32.HI R20, RZ, 0x1f, R4 ;  /* 0x0000001fff147819 */ /* 0x000fc80000011404 */
[----:B------:R-:W-:-:S05]  /*05d0*/  LOP3.LUT R23, R4, R20, R5, 0x78, !PT ;  /* 0x0000001404177212 */ /* 0x000fca00078e7805 */
[----:B------:R-:W-:-:S05]  /*05e0*/  IMAD.SHL.U32 R4, R23, 0x2, RZ ;  /* 0x0000000217047824 */ /* 0x000fca00078e00ff */
        /* <DEDUP_REMOVED lines=42> */
[----:B------:R-:W-:Y:S01]  /*0890*/  SHF.R.S32.HI R4, RZ, 0x1f, R4 ;  /* 0x0000001fff047819 */ /* 0x000fe20000011404 */
[----:B------:R-:W-:Y:S06]  /*08a0*/  BRA.U UP0, `(.L_x_19) ;  /* 0x0000000500b87547 */ /* 0x000fec000b800000 */
[C---:B------:R-:W-:Y:S01]  /*08b0*/  IMAD.SHL.U32 R23, R21.reuse, 0x40000000, RZ ;  /* 0x4000000015177824 */ /* 0x040fe200078e00ff */
[----:B------:R-:W-:Y:S01]  /*08c0*/  LOP3.LUT R22, R21, 0x1, RZ, 0xc0, !PT ;  /* 0x0000000115167812 */ /* 0x000fe200078ec0ff */
[----:B------:R-:W-:-:S03]  /*08d0*/  IMAD.SHL.U32 R24, R0, 0x2, RZ ;  /* 0x0000000200187824 */ /* 0x000fc600078e00ff */
[----:B------:R-:W-:Y:S01]  /*08e0*/  SHF.R.S32.HI R23, RZ, 0x1f, R23 ;  /* 0x0000001fff177819 */ /* 0x000fe20000011417 */
[----:B------:R-:W-:Y:S02]  /*08f0*/  IMAD.MOV R25, RZ, RZ, -R22 ;  /* 0x000000ffff197224 */ /* 0x000fe400078e0a16 */
[----:B------:R-:W-:Y:S01]  /*0900*/  IMAD.SHL.U32 R22, R21, 0x20000000, RZ ;  /* 0x2000000015167824 */ /* 0x000fe200078e00ff */
[----:B------:R-:W-:Y:S01]  /*0910*/  LOP3.LUT R23, R23, R24, RZ, 0xc0, !PT ;  /* 0x0000001817177212 */ /* 0x000fe200078ec0ff */
[----:B------:R-:W-:-:S03]  /*0920*/  IMAD.SHL.U32 R24, R0, 0x4, RZ ;  /* 0x0000000400187824 */ /* 0x000fc600078e00ff */
[----:B------:R-:W-:Y:S01]  /*0930*/  LOP3.LUT R23, R23, R25, R0, 0x78, !PT ;  /* 0x0000001917177212 */ /* 0x000fe200078e7800 */
[----:B------:R-:W-:Y:S01]  /*0940*/  IMAD.SHL.U32 R25, R21, 0x10000000, RZ ;  /* 0x1000000015197824 */ /* 0x000fe200078e00ff */
[----:B------:R-:W-:-:S04]  /*0950*/  SHF.R.S32.HI R22, RZ, 0x1f, R22 ;  /* 0x0000001fff167819 */ /* 0x000fc80000011416 */
[----:B------:R-:W-:Y:S01]  /*0960*/  LOP3.LUT R22, R23, R22, R24, 0x78, !PT ;  /* 0x0000001617167212 */ /* 0x000fe200078e7818 */
[----:B------:R-:W-:Y:S01]  /*0970*/  IMAD.SHL.U32 R23, R0, 0x8, RZ ;  /* 0x0000000800177824 */ /* 0x000fe200078e00ff */
[----:B------:R-:W-:Y:S01]  /*0980*/  SHF.R.S32.HI R25, RZ, 0x1f, R25 ;  /* 0x0000001fff197819 */ /* 0x000fe20000011419 */
[----:B------:R-:W-:-:S03]  /*0990*/  IMAD.SHL.U32 R24, R21, 0x8000000, RZ ;  /* 0x0800000015187824 */ /* 0x000fc600078e00ff */
        /* <DEDUP_REMOVED lines=39> */
[----:B------:R-:W-:-:S03]  /*0c10*/  IMAD.U32 R24, R21, 0x10000, RZ ;  /* 0x0001000015187824 */ /* 0x000fc600078e00ff */
[----:B------:R-:W-:Y:S01]  /*0c20*/  LOP3.LUT R22, R22, R23, R25, 0x78, !PT ;  /* 0x0000001716167212 */ /* 0x000fe200078e7819 */
[----:B------:R-:W-:Y:S01]  /*0c30*/  IMAD.SHL.U32 R23, R21, 0x20000, RZ ;  /* 0x0002000015177824 */ /* 0x000fe200078e00ff */
[----:B------:R-:W-:Y:S01]  /*0c40*/  SHF.R.S32.HI R24, RZ, 0x1f, R24 ;  /* 0x0000001fff187819 */ /* 0x000fe20000011418 */
[C---:B------:R-:W-:Y:S02]  /*0c50*/  IMAD.SHL.U32 R21, R0.reuse, 0x4000, RZ ;  /* 0x0000400000157824 */ /* 0x040fe400078e00ff */
[----:B------:R-:W-:Y:S01]  /*0c60*/  IMAD.SHL.U32 R0, R0, 0x8000, RZ ;  /* 0x0000800000007824 */ /* 0x000fe200078e00ff */
[----:B------:R-:W-:-:S04]  /*0c70*/  SHF.R.S32.HI R23, RZ, 0x1f, R23 ;  /* 0x0000001fff177819 */ /* 0x000fc80000011417 */
        /* <DEDUP_REMOVED lines=48> */
[----:B------:R-:W-:-:S07]  /*0f80*/  LOP3.LUT R0, R0, R21, R3, 0x78, !PT ;  /* 0x0000001500007212 */ /* 0x000fce00078e7803 */
.L_x_19:
[----:B------:R-:W-:Y:S01]  /*0f90*/  LOP3.LUT R21, R20, R4, R3, 0x78, !PT ;  /* 0x0000000414157212 */ /* 0x000fe200078e7803 */
[----:B------:R-:W-:Y:S06]  /*0fa0*/  BRA.U UP1, `(.L_x_20) ;  /* 0xfffffff101747547 */ /* 0x000fec000b83ffff */
[----:B------:R-:W0:Y:S02]  /*0fb0*/  LDC.64 R4, c[0x0][0x380] ;  /* 0x0000e000ff047b82 */ /* 0x000e240000000a00 */
[----:B0-----:R-:W-:-:S05]  /*0fc0*/  IMAD.WIDE.U32 R2, R2, 0x4, R4 ;  /* 0x0000000402027825 */ /* 0x001fca00078e0004 */
[----:B------:R-:W-:Y:S01]  /*0fd0*/  STG.E desc[UR6][R2.64], R0 ;  /* 0x0000000002007986 */ /* 0x000fe2000c101906 */
[----:B------:R-:W-:Y:S05]  /*0fe0*/  EXIT ;  /* 0x000000000000794d */ /* 0x000fea0003800000 */
.L_x_21:
        /* <DEDUP_REMOVED lines=9> */
.L_x_31:


//--------------------- .text._Z16evaluate_weightsv --------------------------
	.section	.text._Z16evaluate_weightsv,"ax",@progbits
	.align	128
        .global         _Z16evaluate_weightsv
        .type           _Z16evaluate_weightsv,@function
        .size           _Z16evaluate_weightsv,(.L_x_32 - _Z16evaluate_weightsv)
        .other          _Z16evaluate_weightsv,@"STO_CUDA_ENTRY STV_DEFAULT"
_Z16evaluate_weightsv:
.text._Z16evaluate_weightsv:
[----:B------:R-:W-:Y:S01]  /*0000*/  LDC R1, c[0x0][0x37c] ;  /* 0x0000df00ff017b82 */ /* 0x000fe20000000800 */
[----:B------:R-:W0:Y:S07]  /*0010*/  S2R R7, SR_CTAID.X ;  /* 0x0000000000077919 */ /* 0x000e2e0000002500 */
[----:B------:R-:W1:Y:S01]  /*0020*/  LDC.64 R2, c[0x4][0x10] ;  /* 0x01000400ff027b82 */ /* 0x000e620000000a00 */
[----:B------:R-:W2:Y:S01]  /*0030*/  LDCU.64 UR4, c[0x0][0x358] ;  /* 0x00006b00ff0477ac */ /* 0x000ea20008000a00 */
[----:B0-----:R-:W2:Y:S01]  /*0040*/  POPC R5, R7 ;  /* 0x0000000700057309 */ /* 0x001ea20000000000 */
[----:B-1----:R-:W-:-:S05]  /*0050*/  IMAD.WIDE.U32 R2, R7, 0x4, R2 ;  /* 0x0000000407027825 */ /* 0x002fca00078e0002 */
[----:B--2---:R-:W-:Y:S01]  /*0060*/  STG.E desc[UR4][R2.64], R5 ;  /* 0x0000000502007986 */ /* 0x004fe2000c101904 */
[----:B------:R-:W-:Y:S05]  /*0070*/  EXIT ;  /* 0x000000000000794d */ /* 0x000fea0003800000 */
.L_x_22:
        /* <DEDUP_REMOVED lines=16> */
.L_x_32:


//--------------------- .nv.global.init           --------------------------
	.section	.nv.global.init,"aw",@progbits
	.align	4
.nv.global.init:
	.type		m,@object
	.size		m,(generator_polynomial - m)
	.other		m,@"STV_DEFAULT STO_CUDA_MANAGED"
m:
        /*0000*/ 	.byte	0x10, 0x00, 0x00, 0x00
	.type		generator_polynomial,@object
	.size		generator_polynomial,(.L_1 - generator_polynomial)
	.other		generator_polynomial,@"STV_DEFAULT STO_CUDA_MANAGED"
generator_polynomial:
        /*0004*/ 	.byte	0x0b, 0x10, 0x01, 0x00
.L_1:


//--------------------- .nv.shared.reserved.0     --------------------------
	.section	.nv.shared.reserved.0,"aw",@nobits
	.weak		__nv_reservedSMEM_offset_0_alias
	.size		__nv_reservedSMEM_offset_0_alias, 0, 64
	.other		__nv_reservedSMEM_offset_0_alias,@"STO_CUDA_RESERVED_SHARED STV_DEFAULT"
__nv_reservedSMEM_offset_0_alias:
	.zero		0
	.zero		64


//--------------------- .nv.global                --------------------------
	.section	.nv.global,"aw",@nobits
	.align	4
.nv.global:
	.type		weights,@object
	.size		weights,(.L_2 - weights)
	.other		weights,@"STV_DEFAULT STO_CUDA_MANAGED"
weights:
	.zero		262144
.L_2:


//--------------------- .nv.constant0._Z17plus_minus_analogPKiPi --------------------------
	.section	.nv.constant0._Z17plus_minus_analogPKiPi,"a",@progbits
	.sectionflags	@""
	.align	4
.nv.constant0._Z17plus_minus_analogPKiPi:
	.zero		912


//--------------------- .nv.constant0._Z24differencial_probabilityPKiPii --------------------------
	.section	.nv.constant0._Z24differencial_probabilityPKiPii,"a",@progbits
	.sectionflags	@""
	.align	4
.nv.constant0._Z24differencial_probabilityPKiPii:
	.zero		916


//--------------------- .nv.constant0._Z10div_devicePKiPfi --------------------------
	.section	.nv.constant0._Z10div_devicePKiPfi,"a",@progbits
	.sectionflags	@""
	.align	4
.nv.constant0._Z10div_devicePKiPfi:
	.zero		916


//--------------------- .nv.constant0._Z10sqr_devicePKiPx --------------------------
	.section	.nv.constant0._Z10sqr_devicePKiPx,"a",@progbits
	.sectionflags	@""
	.align	4
.nv.constant0._Z10sqr_devicePKiPx:
	.zero		912


//--------------------- .nv.constant0._Z10fmt_devicePKiPii --------------------------
	.section	.nv.constant0._Z10fmt_devicePKiPii,"a",@progbits
	.sectionflags	@""
	.align	4
.nv.constant0._Z10fmt_devicePKiPii:
	.zero		916


//--------------------- .nv.constant0._Z10fft_devicePKxPxi --------------------------
	.section	.nv.constant0._Z10fft_devicePKxPxi,"a",@progbits
	.sectionflags	@""
	.align	4
.nv.constant0._Z10fft_devicePKxPxi:
	.zero		916


//--------------------- .nv.constant0._Z10fft_devicePKiPii --------------------------
	.section	.nv.constant0._Z10fft_devicePKiPii,"a",@progbits
	.sectionflags	@""
	.align	4
.nv.constant0._Z10fft_devicePKiPii:
	.zero		916


//--------------------- .nv.constant0._Z17evaluate_functionPjj --------------------------
	.section	.nv.constant0._Z17evaluate_functionPjj,"a",@progbits
	.sectionflags	@""
	.align	4
.nv.constant0._Z17evaluate_functionPjj:
	.zero		908


//--------------------- .nv.constant0._Z16evaluate_weightsv --------------------------
	.section	.nv.constant0._Z16evaluate_weightsv,"a",@progbits
	.sectionflags	@""
	.align	4
.nv.constant0._Z16evaluate_weightsv:
	.zero		896


//--------------------- SYMBOLS --------------------------

	.type		.nv.reservedSmem.offset0,@object
	.size		.nv.reservedSmem.offset0,0x4
